	.target	sm_90a

	.elftype	@"ET_EXEC"


//--------------------- .note.nv.tkinfo           --------------------------
	.section	.note.nv.tkinfo,"",@"SHT_NOTE"
	.sectionflags	@"SHF_NOTE_NV_TKINFO"
	.tkinfo
        /*0018*/ 	.word	0x00000002
        /*0030*/ 	.string	""
        /*0030*/ 	.string	"ptxas"
        /*0030*/ 	.string	"Cuda compilation tools, release 13.0, V13.0.88"
        /*0030*/ 	.string	"Build cuda_13.0.r13.0/compiler.36424714_0"
        /*0030*/ 	.string	"-arch sm_90a -m 64 "



//--------------------- .note.nv.cuinfo           --------------------------
	.section	.note.nv.cuinfo,"",@"SHT_NOTE"
	.sectionflags	@"SHF_NOTE_NV_CUINFO"
        /*0018*/ 	.short	0x0002
        /*001a*/ 	.short	0x005a
        /*001c*/ 	.short	0x0082
	.zero		2


//--------------------- .nv.info                  --------------------------
	.section	.nv.info,"",@"SHT_CUDA_INFO"
	.align	4


	//----- nvinfo : EIATTR_REGCOUNT
	.align		4
        /*0000*/ 	.byte	0x04, 0x2f
        /*0002*/ 	.short	(.L_18 - .L_17)
	.align		4
.L_17:
        /*0004*/ 	.word	index@(_ZN7cutlass13device_kernelINS_4gemm6kernel13GemmUniversalIN4cute5tupleIJiiiiEEENS1_10collective13CollectiveMmaINS1_34MainloopSm90TmaGmmaWarpSpecializedILi4ENS5_IJNS4_1CILi2EEENSA_ILi1EEESC_EEENS1_35KernelTmaWarpSpecializedCooperativeEEENS5_IJNSA_ILi256EEENSA_ILi64EEESH_EEENS_6half_tENS5_IJlSC_lEEESJ_SK_NS4_8TiledMMAINS4_8MMA_AtomIJNS4_4SM904GMMA25MMA_64x64x16_F32F16F16_SSILNSO_5MajorE0ELSQ_0ELNSO_7ScaleInE1ELSR_1EEEEEENS4_6LayoutISD_NS5_IJSC_NSA_ILi0EEESV_EEEEENS5_IJNS4_10UnderscoreESY_SY_EEEEENS4_13SM90_TMA_LOADENS4_14ComposedLayoutINS4_7SwizzleILi3ELi4ELi3EEENS4_18smem_ptr_flag_bitsILi16EEENSU_INS5_IJNSA_ILi8EEESH_EEENS5_IJSH_SC_EEEEEEEvNS4_8identityENS4_23SM90_TMA_LOAD_MULTICASTES1B_vS1C_EENS_8epilogue10collective18CollectiveEpilogueINS1F_22Sm90TmaWarpSpecializedILi4ELi2ELi16ELb1ELb0EEEJSI_NS5_IJNSA_ILi128EEENSA_ILi32EEEEEESJ_SK_SJ_SK_NS1F_6fusion15FusionCallbacksIS1J_NS1N_17LinearCombinationISJ_fSJ_fLNS_15FloatRoundStyleE2EEESI_S1M_JEEES11_NS12_INS13_ILi2ELi4ELi3EEES16_NSU_INS5_IJS17_S1L_EEENS5_IJS1L_SC_EEEEEEENS4_17SM75_U32x4_LDSM_NENS4_14SM90_TMA_STOREES1X_NS4_17SM90_U32x4_STSM_NENS4_9Copy_AtomIJS20_SJ_EEEvEEEvvEEEEvNT_6ParamsE)
        /*0008*/ 	.word	0x000000a8


	//----- nvinfo : EIATTR_FRAME_SIZE
	.align		4
.L_18:
        /*000c*/ 	.byte	0x04, 0x11
        /*000e*/ 	.short	(.L_20 - .L_19)
	.align		4
.L_19:
        /*0010*/ 	.word	index@(_ZN7cutlass13device_kernelINS_4gemm6kernel13GemmUniversalIN4cute5tupleIJiiiiEEENS1_10collective13CollectiveMmaINS1_34MainloopSm90TmaGmmaWarpSpecializedILi4ENS5_IJNS4_1CILi2EEENSA_ILi1EEESC_EEENS1_35KernelTmaWarpSpecializedCooperativeEEENS5_IJNSA_ILi256EEENSA_ILi64EEESH_EEENS_6half_tENS5_IJlSC_lEEESJ_SK_NS4_8TiledMMAINS4_8MMA_AtomIJNS4_4SM904GMMA25MMA_64x64x16_F32F16F16_SSILNSO_5MajorE0ELSQ_0ELNSO_7ScaleInE1ELSR_1EEEEEENS4_6LayoutISD_NS5_IJSC_NSA_ILi0EEESV_EEEEENS5_IJNS4_10UnderscoreESY_SY_EEEEENS4_13SM90_TMA_LOADENS4_14ComposedLayoutINS4_7SwizzleILi3ELi4ELi3EEENS4_18smem_ptr_flag_bitsILi16EEENSU_INS5_IJNSA_ILi8EEESH_EEENS5_IJSH_SC_EEEEEEEvNS4_8identityENS4_23SM90_TMA_LOAD_MULTICASTES1B_vS1C_EENS_8epilogue10collective18CollectiveEpilogueINS1F_22Sm90TmaWarpSpecializedILi4ELi2ELi16ELb1ELb0EEEJSI_NS5_IJNSA_ILi128EEENSA_ILi32EEEEEESJ_SK_SJ_SK_NS1F_6fusion15FusionCallbacksIS1J_NS1N_17LinearCombinationISJ_fSJ_fLNS_15FloatRoundStyleE2EEESI_S1M_JEEES11_NS12_INS13_ILi2ELi4ELi3EEES16_NSU_INS5_IJS17_S1L_EEENS5_IJS1L_SC_EEEEEEENS4_17SM75_U32x4_LDSM_NENS4_14SM90_TMA_STOREES1X_NS4_17SM90_U32x4_STSM_NENS4_9Copy_AtomIJS20_SJ_EEEvEEEvvEEEEvNT_6ParamsE)
        /*0014*/ 	.word	0x00000000


	//----- nvinfo : EIATTR_MIN_STACK_SIZE
	.align		4
.L_20:
        /*0018*/ 	.byte	0x04, 0x12
        /*001a*/ 	.short	(.L_22 - .L_21)
	.align		4
.L_21:
        /*001c*/ 	.word	index@(_ZN7cutlass13device_kernelINS_4gemm6kernel13GemmUniversalIN4cute5tupleIJiiiiEEENS1_10collective13CollectiveMmaINS1_34MainloopSm90TmaGmmaWarpSpecializedILi4ENS5_IJNS4_1CILi2EEENSA_ILi1EEESC_EEENS1_35KernelTmaWarpSpecializedCooperativeEEENS5_IJNSA_ILi256EEENSA_ILi64EEESH_EEENS_6half_tENS5_IJlSC_lEEESJ_SK_NS4_8TiledMMAINS4_8MMA_AtomIJNS4_4SM904GMMA25MMA_64x64x16_F32F16F16_SSILNSO_5MajorE0ELSQ_0ELNSO_7ScaleInE1ELSR_1EEEEEENS4_6LayoutISD_NS5_IJSC_NSA_ILi0EEESV_EEEEENS5_IJNS4_10UnderscoreESY_SY_EEEEENS4_13SM90_TMA_LOADENS4_14ComposedLayoutINS4_7SwizzleILi3ELi4ELi3EEENS4_18smem_ptr_flag_bitsILi16EEENSU_INS5_IJNSA_ILi8EEESH_EEENS5_IJSH_SC_EEEEEEEvNS4_8identityENS4_23SM90_TMA_LOAD_MULTICASTES1B_vS1C_EENS_8epilogue10collective18CollectiveEpilogueINS1F_22Sm90TmaWarpSpecializedILi4ELi2ELi16ELb1ELb0EEEJSI_NS5_IJNSA_ILi128EEENSA_ILi32EEEEEESJ_SK_SJ_SK_NS1F_6fusion15FusionCallbacksIS1J_NS1N_17LinearCombinationISJ_fSJ_fLNS_15FloatRoundStyleE2EEESI_S1M_JEEES11_NS12_INS13_ILi2ELi4ELi3EEES16_NSU_INS5_IJS17_S1L_EEENS5_IJS1L_SC_EEEEEEENS4_17SM75_U32x4_LDSM_NENS4_14SM90_TMA_STOREES1X_NS4_17SM90_U32x4_STSM_NENS4_9Copy_AtomIJS20_SJ_EEEvEEEvvEEEEvNT_6ParamsE)
        /*0020*/ 	.word	0x00000000
.L_22:


//--------------------- .nv.compat                --------------------------
	.section	.nv.compat,"",@"SHT_CUDA_COMPAT_INFO"
	.align	4
        /*0000*/ 	.byte	0x02, 0x09, 0x01, 0x00, 0x02, 0x02, 0x04, 0x00, 0x02, 0x05, 0x05, 0x00, 0x03, 0x07, 0x01, 0x01
        /*0010*/ 	.byte	0x02, 0x03, 0x01, 0x00, 0x02, 0x06, 0x01, 0x00, 0x04, 0x0b, 0x08, 0x00, 0x00, 0x00, 0x00, 0x00
        /*0020*/ 	.byte	0x00, 0x00, 0x00, 0x00


//--------------------- .nv.info._ZN7cutlass13device_kernelINS_4gemm6kernel13GemmUniversalIN4cute5tupleIJiiiiEEENS1_10collective13CollectiveMmaINS1_34MainloopSm90TmaGmmaWarpSpecializedILi4ENS5_IJNS4_1CILi2EEENSA_ILi1EEESC_EEENS1_35KernelTmaWarpSpecializedCooperativeEEENS5_IJNSA_ILi256EEENSA_ILi64EEESH_EEENS_6half_tENS5_IJlSC_lEEESJ_SK_NS4_8TiledMMAINS4_8MMA_AtomIJNS4_4SM904GMMA25MMA_64x64x16_F32F16F16_SSILNSO_5MajorE0ELSQ_0ELNSO_7ScaleInE1ELSR_1EEEEEENS4_6LayoutISD_NS5_IJSC_NSA_ILi0EEESV_EEEEENS5_IJNS4_10UnderscoreESY_SY_EEEEENS4_13SM90_TMA_LOADENS4_14ComposedLayoutINS4_7SwizzleILi3ELi4ELi3EEENS4_18smem_ptr_flag_bitsILi16EEENSU_INS5_IJNSA_ILi8EEESH_EEENS5_IJSH_SC_EEEEEEEvNS4_8identityENS4_23SM90_TMA_LOAD_MULTICASTES1B_vS1C_EENS_8epilogue10collective18CollectiveEpilogueINS1F_22Sm90TmaWarpSpecializedILi4ELi2ELi16ELb1ELb0EEEJSI_NS5_IJNSA_ILi128EEENSA_ILi32EEEEEESJ_SK_SJ_SK_NS1F_6fusion15FusionCallbacksIS1J_NS1N_17LinearCombinationISJ_fSJ_fLNS_15FloatRoundStyleE2EEESI_S1M_JEEES11_NS12_INS13_ILi2ELi4ELi3EEES16_NSU_INS5_IJS17_S1L_EEENS5_IJS1L_SC_EEEEEEENS4_17SM75_U32x4_LDSM_NENS4_14SM90_TMA_STOREES1X_NS4_17SM90_U32x4_STSM_NENS4_9Copy_AtomIJS20_SJ_EEEvEEEvvEEEEvNT_6ParamsE --------------------------
	.section	.nv.info._ZN7cutlass13device_kernelINS_4gemm6kernel13GemmUniversalIN4cute5tupleIJiiiiEEENS1_10collective13CollectiveMmaINS1_34MainloopSm90TmaGmmaWarpSpecializedILi4ENS5_IJNS4_1CILi2EEENSA_ILi1EEESC_EEENS1_35KernelTmaWarpSpecializedCooperativeEEENS5_IJNSA_ILi256EEENSA_ILi64EEESH_EEENS_6half_tENS5_IJlSC_lEEESJ_SK_NS4_8TiledMMAINS4_8MMA_AtomIJNS4_4SM904GMMA25MMA_64x64x16_F32F16F16_SSILNSO_5MajorE0ELSQ_0ELNSO_7ScaleInE1ELSR_1EEEEEENS4_6LayoutISD_NS5_IJSC_NSA_ILi0EEESV_EEEEENS5_IJNS4_10UnderscoreESY_SY_EEEEENS4_13SM90_TMA_LOADENS4_14ComposedLayoutINS4_7SwizzleILi3ELi4ELi3EEENS4_18smem_ptr_flag_bitsILi16EEENSU_INS5_IJNSA_ILi8EEESH_EEENS5_IJSH_SC_EEEEEEEvNS4_8identityENS4_23SM90_TMA_LOAD_MULTICASTES1B_vS1C_EENS_8epilogue10collective18CollectiveEpilogueINS1F_22Sm90TmaWarpSpecializedILi4ELi2ELi16ELb1ELb0EEEJSI_NS5_IJNSA_ILi128EEENSA_ILi32EEEEEESJ_SK_SJ_SK_NS1F_6fusion15FusionCallbacksIS1J_NS1N_17LinearCombinationISJ_fSJ_fLNS_15FloatRoundStyleE2EEESI_S1M_JEEES11_NS12_INS13_ILi2ELi4ELi3EEES16_NSU_INS5_IJS17_S1L_EEENS5_IJS1L_SC_EEEEEEENS4_17SM75_U32x4_LDSM_NENS4_14SM90_TMA_STOREES1X_NS4_17SM90_U32x4_STSM_NENS4_9Copy_AtomIJS20_SJ_EEEvEEEvvEEEEvNT_6ParamsE,"",@"SHT_CUDA_INFO"
	.sectionflags	@""
	.align	4


	//----- nvinfo : EIATTR_CUDA_API_VERSION
	.align		4
        /*0000*/ 	.byte	0x04, 0x37
        /*0002*/ 	.short	(.L_24 - .L_23)
.L_23:
        /*0004*/ 	.word	0x00000082


	//----- nvinfo : EIATTR_KPARAM_INFO
	.align		4
.L_24:
        /*0008*/ 	.byte	0x04, 0x17
        /*000a*/ 	.short	(.L_26 - .L_25)
.L_25:
        /*000c*/ 	.word	0x00000000
        /*0010*/ 	.short	0x0000
        /*0012*/ 	.short	0x0070
        /*0014*/ 	.byte	0x00, 0xf0, 0x01, 0x1c


	//----- nvinfo : EIATTR_SPARSE_MMA_MASK
	.align		4
.L_26:
        /*0018*/ 	.byte	0x03, 0x50
        /*001a*/ 	.short	0x0000


	//----- nvinfo : EIATTR_MAXREG_COUNT
	.align		4
        /*001c*/ 	.byte	0x03, 0x1b
        /*001e*/ 	.short	0x00a8


	//----- nvinfo : EIATTR_NUM_BARRIERS
	.align		4
        /*0020*/ 	.byte	0x02, 0x4c
        /*0022*/ 	.byte	0x02
	.zero		1


	//----- nvinfo : EIATTR_EXTERNS
	.align		4
        /*0024*/ 	.byte	0x04, 0x0f
        /*0026*/ 	.short	(.L_28 - .L_27)


	//   ....[0]....
	.align		4
.L_27:
        /*0028*/ 	.word	index@(__assertfail)


	//----- nvinfo : EIATTR_MERCURY_ISA_VERSION
	.align		4
.L_28:
        /*002c*/ 	.byte	0x03, 0x5f
        /*002e*/ 	.short	0x0101


	//----- nvinfo : EIATTR_INT_WARP_WIDE_INSTR_OFFSETS
	.align		4
        /*0030*/ 	.byte	0x04, 0x31
        /*0032*/ 	.short	(.L_30 - .L_29)


	//   ....[0]....
.L_29:
        /*0034*/ 	.word	0x00000950


	//   ....[1]....
        /*0038*/ 	.word	0x00000960


	//   ....[2]....
        /*003c*/ 	.word	0x00000ac0


	//   ....[3]....
        /*0040*/ 	.word	0x00002410


	//----- nvinfo : EIATTR_COOP_GROUP_MASK_REGIDS
	.align		4
.L_30:
        /*0044*/ 	.byte	0x04, 0x29
        /*0046*/ 	.short	(.L_32 - .L_31)


	//   ....[0]....
.L_31:
        /*0048*/ 	.word	0xffffffff


	//   ....[1]....
        /*004c*/ 	.word	0xffffffff


	//   ....[2]....
        /*0050*/ 	.word	0xffffffff


	//   ....[3]....
        /*0054*/ 	.word	0xffffffff


	//   ....[4]....
        /*0058*/ 	.word	0xffffffff


	//   ....[5]....
        /*005c*/ 	.word	0xffffffff


	//   ....[6]....
        /*0060*/ 	.word	0xffffffff


	//----- nvinfo : EIATTR_COOP_GROUP_INSTR_OFFSETS
	.align		4
.L_32:
        /*0064*/ 	.byte	0x04, 0x28
        /*0066*/ 	.short	(.L_34 - .L_33)


	//   ....[0]....
.L_33:
        /*0068*/ 	.word	0x00000070


	//   ....[1]....
        /*006c*/ 	.word	0x00000080


	//   ....[2]....
        /*0070*/ 	.word	0x00000430


	//   ....[3]....
        /*0074*/ 	.word	0x000005c0


	//   ....[4]....
        /*0078*/ 	.word	0x00000770


	//   ....[5]....
        /*007c*/ 	.word	0x00000c80


	//   ....[6]....
        /*0080*/ 	.word	0x00001710


	//----- nvinfo : EIATTR_REG_RECONFIG
	.align		4
.L_34:
        /*0084*/ 	.byte	0x01, 0x54
	.zero		2


	//----- nvinfo : EIATTR_SYSCALL_OFFSETS
	.align		4
        /*0088*/ 	.byte	0x04, 0x46
        /*008a*/ 	.short	(.L_36 - .L_35)


	//   ....[0]....
.L_35:
        /*008c*/ 	.word	0x000018d0


	//   ....[1]....
        /*0090*/ 	.word	0x00002640


	//   ....[2]....
        /*0094*/ 	.word	0x00002730


	//----- nvinfo : EIATTR_MBARRIER_INSTR_OFFSETS
	.align		4
.L_36:
        /*0098*/ 	.byte	0x04, 0x39
        /*009a*/ 	.short	(.L_38 - .L_37)


	//   ....[0]....
.L_37:
        /*009c*/ 	.word	0x00000530
        /*00a0*/ 	.word	0x000000ff
        /*00a4*/ 	.word	0x00000000
        /*00a8*/ 	.short	0x0100
        /*00aa*/ 	.byte	0x08
	.zero		1


	//   ....[1]....
        /*00ac*/ 	.word	0x00000540
        /*00b0*/ 	.word	0x000000ff
        /*00b4*/ 	.word	0x00000020
        /*00b8*/ 	.short	0x0100
        /*00ba*/ 	.byte	0x08
	.zero		1


	//   ....[2]....
        /*00bc*/ 	.word	0x00000550
        /*00c0*/ 	.word	0x000000ff
        /*00c4*/ 	.word	0x00000008
        /*00c8*/ 	.short	0x0100
        /*00ca*/ 	.byte	0x08
	.zero		1


	//   ....[3]....
        /*00cc*/ 	.word	0x00000560
        /*00d0*/ 	.word	0x000000ff
        /*00d4*/ 	.word	0x00000028
        /*00d8*/ 	.short	0x0100
        /*00da*/ 	.byte	0x08
	.zero		1


	//   ....[4]....
        /*00dc*/ 	.word	0x00000570
        /*00e0*/ 	.word	0x000000ff
        /*00e4*/ 	.word	0x00000010
        /*00e8*/ 	.short	0x0100
        /*00ea*/ 	.byte	0x08
	.zero		1


	//   ....[5]....
        /*00ec*/ 	.word	0x00000580
        /*00f0*/ 	.word	0x000000ff
        /*00f4*/ 	.word	0x00000030
        /*00f8*/ 	.short	0x0100
        /*00fa*/ 	.byte	0x08
	.zero		1


	//   ....[6]....
        /*00fc*/ 	.word	0x00000590
        /*0100*/ 	.word	0x000000ff
        /*0104*/ 	.word	0x00000018
        /*0108*/ 	.short	0x0100
        /*010a*/ 	.byte	0x08
	.zero		1


	//   ....[7]....
        /*010c*/ 	.word	0x000005a0
        /*0110*/ 	.word	0x000000ff
        /*0114*/ 	.word	0x00000038
        /*0118*/ 	.short	0x0100
        /*011a*/ 	.byte	0x08
	.zero		1


	//   ....[8]....
        /*011c*/ 	.word	0x000006d0
        /*0120*/ 	.word	0x000000ff
        /*0124*/ 	.word	0x00000040
        /*0128*/ 	.short	0x0100
        /*012a*/ 	.byte	0x08
	.zero		1


	//   ....[9]....
        /*012c*/ 	.word	0x000006e0
        /*0130*/ 	.word	0x000000ff
        /*0134*/ 	.word	0x00000060
        /*0138*/ 	.short	0x0100
        /*013a*/ 	.byte	0x08
	.zero		1


	//   ....[10]....
        /*013c*/ 	.word	0x000006f0
        /*0140*/ 	.word	0x000000ff
        /*0144*/ 	.word	0x00000048
        /*0148*/ 	.short	0x0100
        /*014a*/ 	.byte	0x08
	.zero		1


	//   ....[11]....
        /*014c*/ 	.word	0x00000700
        /*0150*/ 	.word	0x000000ff
        /*0154*/ 	.word	0x00000068
        /*0158*/ 	.short	0x0100
        /*015a*/ 	.byte	0x08
	.zero		1


	//   ....[12]....
        /*015c*/ 	.word	0x00000710
        /*0160*/ 	.word	0x000000ff
        /*0164*/ 	.word	0x00000050
        /*0168*/ 	.short	0x0100
        /*016a*/ 	.byte	0x08
	.zero		1


	//   ....[13]....
        /*016c*/ 	.word	0x00000720
        /*0170*/ 	.word	0x000000ff
        /*0174*/ 	.word	0x00000070
        /*0178*/ 	.short	0x0100
        /*017a*/ 	.byte	0x08
	.zero		1


	//   ....[14]....
        /*017c*/ 	.word	0x00000730
        /*0180*/ 	.word	0x000000ff
        /*0184*/ 	.word	0x00000058
        /*0188*/ 	.short	0x0100
        /*018a*/ 	.byte	0x08
	.zero		1


	//   ....[15]....
        /*018c*/ 	.word	0x00000740
        /*0190*/ 	.word	0x000000ff
        /*0194*/ 	.word	0x00000078
        /*0198*/ 	.short	0x0100
        /*019a*/ 	.byte	0x08
	.zero		1


	//   ....[16]....
        /*019c*/ 	.word	0x00000b40
        /*01a0*/ 	.word	0x000000ff
        /*01a4*/ 	.word	0x00000080
        /*01a8*/ 	.short	0x0100
        /*01aa*/ 	.byte	0x06
	.zero		1


	//   ....[17]....
        /*01ac*/ 	.word	0x00000bc0
        /*01b0*/ 	.word	0x000000ff
        /*01b4*/ 	.word	0x00000088
        /*01b8*/ 	.short	0x0100
        /*01ba*/ 	.byte	0x06
	.zero		1


	//   ....[18]....
        /*01bc*/ 	.word	0x00001950
        /*01c0*/ 	.word	0x00000003
        /*01c4*/ 	.word	0x00000000
        /*01c8*/ 	.short	0x010a
        /*01ca*/ 	.byte	0x3f
	.zero		1


	//   ....[19]....
        /*01cc*/ 	.word	0x00001990
        /*01d0*/ 	.word	0x00000003
        /*01d4*/ 	.word	0x00000000
        /*01d8*/ 	.short	0x010a
        /*01da*/ 	.byte	0x3f
	.zero		1


	//   ....[20]....
        /*01dc*/ 	.word	0x00001e80
        /*01e0*/ 	.word	0x000000ff
        /*01e4*/ 	.word	0x00000000
        /*01e8*/ 	.short	0x010a
        /*01ea*/ 	.byte	0x04
	.zero		1


	//   ....[21]....
        /*01ec*/ 	.word	0x00001ec0
        /*01f0*/ 	.word	0x000000ff
        /*01f4*/ 	.word	0x00000000
        /*01f8*/ 	.short	0x010a
        /*01fa*/ 	.byte	0x04
	.zero		1


	//   ....[22]....
        /*01fc*/ 	.word	0x000022a0
        /*0200*/ 	.word	0x00000005
        /*0204*/ 	.word	0x00000000
        /*0208*/ 	.short	0x0101
        /*020a*/ 	.byte	0x3f
	.zero		1


	//   ....[23]....
        /*020c*/ 	.word	0x00002490
        /*0210*/ 	.word	0x00000003
        /*0214*/ 	.word	0x00000000
        /*0218*/ 	.short	0x0101
        /*021a*/ 	.byte	0x3f
	.zero		1


	//   ....[24]....
        /*021c*/ 	.word	0x00002c40
        /*0220*/ 	.word	0x000000ff
        /*0224*/ 	.word	0x00000040
        /*0228*/ 	.short	0x010a
        /*022a*/ 	.byte	0x35
	.zero		1


	//   ....[25]....
        /*022c*/ 	.word	0x000034a0
        /*0230*/ 	.word	0x000000ff
        /*0234*/ 	.word	0x00000000
        /*0238*/ 	.short	0x0101
        /*023a*/ 	.byte	0x04
	.zero		1


	//   ....[26]....
        /*023c*/ 	.word	0x000035c0
        /*0240*/ 	.word	0x00000014
        /*0244*/ 	.word	0x00000040
        /*0248*/ 	.short	0x010a
        /*024a*/ 	.byte	0x3f
	.zero		1


	//   ....[27]....
        /*024c*/ 	.word	0x00003bc0
        /*0250*/ 	.word	0x000000ff
        /*0254*/ 	.word	0x00000000
        /*0258*/ 	.short	0x0101
        /*025a*/ 	.byte	0x04
	.zero		1


	//   ....[28]....
        /*025c*/ 	.word	0x00003cf0
        /*0260*/ 	.word	0x00000014
        /*0264*/ 	.word	0x00000040
        /*0268*/ 	.short	0x010a
        /*026a*/ 	.byte	0x3f
	.zero		1


	//   ....[29]....
        /*026c*/ 	.word	0x00004340
        /*0270*/ 	.word	0x000000ff
        /*0274*/ 	.word	0x00000000
        /*0278*/ 	.short	0x0101
        /*027a*/ 	.byte	0x04
	.zero		1


	//   ....[30]....
        /*027c*/ 	.word	0x00004440
        /*0280*/ 	.word	0x00000014
        /*0284*/ 	.word	0x00000040
        /*0288*/ 	.short	0x010a
        /*028a*/ 	.byte	0x3f
	.zero		1


	//   ....[31]....
        /*028c*/ 	.word	0x00004a50
        /*0290*/ 	.word	0x000000ff
        /*0294*/ 	.word	0x00000000
        /*0298*/ 	.short	0x0101
        /*029a*/ 	.byte	0x04
	.zero		1


	//   ....[32]....
        /*029c*/ 	.word	0x000053f0
        /*02a0*/ 	.word	0x000000ff
        /*02a4*/ 	.word	0x00000000
        /*02a8*/ 	.short	0x0101
        /*02aa*/ 	.byte	0x04
	.zero		1


	//   ....[33]....
        /*02ac*/ 	.word	0x00005a10
        /*02b0*/ 	.word	0x000000ff
        /*02b4*/ 	.word	0x00000088
        /*02b8*/ 	.short	0x010a
        /*02ba*/ 	.byte	0x04
	.zero		1


	//   ....[34]....
        /*02bc*/ 	.word	0x00005e10
        /*02c0*/ 	.word	0x000000ff
        /*02c4*/ 	.word	0x00000060
        /*02c8*/ 	.short	0x010a
        /*02ca*/ 	.byte	0x04
	.zero		1


	//   ....[35]....
        /*02cc*/ 	.word	0x00005f00
        /*02d0*/ 	.word	0x000000ff
        /*02d4*/ 	.word	0x00000040
        /*02d8*/ 	.short	0x010b
        /*02da*/ 	.byte	0x04
	.zero		1


	//   ....[36]....
        /*02dc*/ 	.word	0x00005f60
        /*02e0*/ 	.word	0x000000ff
        /*02e4*/ 	.word	0x00000000
        /*02e8*/ 	.short	0x0101
        /*02ea*/ 	.byte	0x05
	.zero		1


	//   ....[37]....
        /*02ec*/ 	.word	0x00005f90
        /*02f0*/ 	.word	0x000000ff
        /*02f4*/ 	.word	0x00000068
        /*02f8*/ 	.short	0x010a
        /*02fa*/ 	.byte	0x04
	.zero		1


	//   ....[38]....
        /*02fc*/ 	.word	0x000060a0
        /*0300*/ 	.word	0x000000ff
        /*0304*/ 	.word	0x00000048
        /*0308*/ 	.short	0x010b
        /*030a*/ 	.byte	0x04
	.zero		1


	//   ....[39]....
        /*030c*/ 	.word	0x00006110
        /*0310*/ 	.word	0x000000ff
        /*0314*/ 	.word	0x00000000
        /*0318*/ 	.short	0x0101
        /*031a*/ 	.byte	0x05
	.zero		1


	//   ....[40]....
        /*031c*/ 	.word	0x00006140
        /*0320*/ 	.word	0x000000ff
        /*0324*/ 	.word	0x00000070
        /*0328*/ 	.short	0x010a
        /*032a*/ 	.byte	0x04
	.zero		1


	//   ....[41]....
        /*032c*/ 	.word	0x00006240
        /*0330*/ 	.word	0x000000ff
        /*0334*/ 	.word	0x00000050
        /*0338*/ 	.short	0x010b
        /*033a*/ 	.byte	0x04
	.zero		1


	//   ....[42]....
        /*033c*/ 	.word	0x000062a0
        /*0340*/ 	.word	0x000000ff
        /*0344*/ 	.word	0x00000000
        /*0348*/ 	.short	0x0101
        /*034a*/ 	.byte	0x05
	.zero		1


	//   ....[43]....
        /*034c*/ 	.word	0x000062d0
        /*0350*/ 	.word	0x000000ff
        /*0354*/ 	.word	0x00000078
        /*0358*/ 	.short	0x010a
        /*035a*/ 	.byte	0x04
	.zero		1


	//   ....[44]....
        /*035c*/ 	.word	0x000063d0
        /*0360*/ 	.word	0x000000ff
        /*0364*/ 	.word	0x00000058
        /*0368*/ 	.short	0x010b
        /*036a*/ 	.byte	0x04
	.zero		1


	//   ....[45]....
        /*036c*/ 	.word	0x000064c0
        /*0370*/ 	.word	0x000000ff
        /*0374*/ 	.word	0x00000000
        /*0378*/ 	.short	0x0101
        /*037a*/ 	.byte	0x04
	.zero		1


	//   ....[46]....
        /*037c*/ 	.word	0x00006b00
        /*0380*/ 	.word	0x00000003
        /*0384*/ 	.word	0x00000060
        /*0388*/ 	.short	0x010a
        /*038a*/ 	.byte	0x3f
	.zero		1


	//   ....[47]....
        /*038c*/ 	.word	0x00006b40
        /*0390*/ 	.word	0x00000003
        /*0394*/ 	.word	0x00000068
        /*0398*/ 	.short	0x010a
        /*039a*/ 	.byte	0x3f
	.zero		1


	//   ....[48]....
        /*039c*/ 	.word	0x00006b80
        /*03a0*/ 	.word	0x00000003
        /*03a4*/ 	.word	0x00000070
        /*03a8*/ 	.short	0x010a
        /*03aa*/ 	.byte	0x3f
	.zero		1


	//   ....[49]....
        /*03ac*/ 	.word	0x00006bd0
        /*03b0*/ 	.word	0x00000003
        /*03b4*/ 	.word	0x00000078
        /*03b8*/ 	.short	0x010a
        /*03ba*/ 	.byte	0x3f
	.zero		1


	//   ....[50]....
        /*03bc*/ 	.word	0x00006f20
        /*03c0*/ 	.word	0x0000000e
        /*03c4*/ 	.word	0x00000020
        /*03c8*/ 	.short	0x010a
        /*03ca*/ 	.byte	0x3f
	.zero		1


	//   ....[51]....
        /*03cc*/ 	.word	0x000072d0
        /*03d0*/ 	.word	0x00000004
        /*03d4*/ 	.word	0x00000088
        /*03d8*/ 	.short	0x0101
        /*03da*/ 	.byte	0x3f
	.zero		1


	//   ....[52]....
        /*03dc*/ 	.word	0x000079e0
        /*03e0*/ 	.word	0x00000005
        /*03e4*/ 	.word	0x00000000
        /*03e8*/ 	.short	0x010a
        /*03ea*/ 	.byte	0x3f
	.zero		1


	//   ....[53]....
        /*03ec*/ 	.word	0x00007a60
        /*03f0*/ 	.word	0x00000007
        /*03f4*/ 	.word	0x00000000
        /*03f8*/ 	.short	0x010a
        /*03fa*/ 	.byte	0x3f
	.zero		1


	//   ....[54]....
        /*03fc*/ 	.word	0x00007af0
        /*0400*/ 	.word	0x00000006
        /*0404*/ 	.word	0x00000000
        /*0408*/ 	.short	0x010a
        /*040a*/ 	.byte	0x3f
	.zero		1


	//   ....[55]....
        /*040c*/ 	.word	0x00007b80
        /*0410*/ 	.word	0x00000003
        /*0414*/ 	.word	0x00000000
        /*0418*/ 	.short	0x010a
        /*041a*/ 	.byte	0x3f
	.zero		1


	//   ....[56]....
        /*041c*/ 	.word	0x00007be0
        /*0420*/ 	.word	0x00000003
        /*0424*/ 	.word	0x00000000
        /*0428*/ 	.short	0x010a
        /*042a*/ 	.byte	0x3f
	.zero		1


	//   ....[57]....
        /*042c*/ 	.word	0x00007c40
        /*0430*/ 	.word	0x00000005
        /*0434*/ 	.word	0x00000000
        /*0438*/ 	.short	0x010a
        /*043a*/ 	.byte	0x3f
	.zero		1


	//   ....[58]....
        /*043c*/ 	.word	0x00007ca0
        /*0440*/ 	.word	0x00000005
        /*0444*/ 	.word	0x00000040
        /*0448*/ 	.short	0x010a
        /*044a*/ 	.byte	0x3f
	.zero		1


	//   ....[59]....
        /*044c*/ 	.word	0x00007cf0
        /*0450*/ 	.word	0x00000014
        /*0454*/ 	.word	0x00000040
        /*0458*/ 	.short	0x010a
        /*045a*/ 	.byte	0x3f
	.zero		1


	//   ....[60]....
        /*045c*/ 	.word	0x00007d40
        /*0460*/ 	.word	0x00000014
        /*0464*/ 	.word	0x00000040
        /*0468*/ 	.short	0x010a
        /*046a*/ 	.byte	0x3f
	.zero		1


	//   ....[61]....
        /*046c*/ 	.word	0x00007d90
        /*0470*/ 	.word	0x00000014
        /*0474*/ 	.word	0x00000040
        /*0478*/ 	.short	0x010a
        /*047a*/ 	.byte	0x3f
	.zero		1


	//   ....[62]....
        /*047c*/ 	.word	0x00007df0
        /*0480*/ 	.word	0x00000003
        /*0484*/ 	.word	0x00000088
        /*0488*/ 	.short	0x010a
        /*048a*/ 	.byte	0x3f
	.zero		1


	//   ....[63]....
        /*048c*/ 	.word	0x00007e50
        /*0490*/ 	.word	0x00000005
        /*0494*/ 	.word	0x00000060
        /*0498*/ 	.short	0x010a
        /*049a*/ 	.byte	0x3f
	.zero		1


	//   ....[64]....
        /*049c*/ 	.word	0x00007eb0
        /*04a0*/ 	.word	0x00000005
        /*04a4*/ 	.word	0x00000068
        /*04a8*/ 	.short	0x010a
        /*04aa*/ 	.byte	0x3f
	.zero		1


	//   ....[65]....
        /*04ac*/ 	.word	0x00007f10
        /*04b0*/ 	.word	0x00000005
        /*04b4*/ 	.word	0x00000070
        /*04b8*/ 	.short	0x010a
        /*04ba*/ 	.byte	0x3f
	.zero		1


	//   ....[66]....
        /*04bc*/ 	.word	0x00007f70
        /*04c0*/ 	.word	0x00000005
        /*04c4*/ 	.word	0x00000078
        /*04c8*/ 	.short	0x010a
        /*04ca*/ 	.byte	0x3f
	.zero		1


	//   ....[67]....
        /*04cc*/ 	.word	0x00007fc0
        /*04d0*/ 	.word	0x00000003
        /*04d4*/ 	.word	0x00000060
        /*04d8*/ 	.short	0x010a
        /*04da*/ 	.byte	0x3f
	.zero		1


	//   ....[68]....
        /*04dc*/ 	.word	0x00008010
        /*04e0*/ 	.word	0x00000003
        /*04e4*/ 	.word	0x00000068
        /*04e8*/ 	.short	0x010a
        /*04ea*/ 	.byte	0x3f
	.zero		1


	//   ....[69]....
        /*04ec*/ 	.word	0x00008060
        /*04f0*/ 	.word	0x00000003
        /*04f4*/ 	.word	0x00000070
        /*04f8*/ 	.short	0x010a
        /*04fa*/ 	.byte	0x3f
	.zero		1


	//   ....[70]....
        /*04fc*/ 	.word	0x00008130
        /*0500*/ 	.word	0x0000000e
        /*0504*/ 	.word	0x00000020
        /*0508*/ 	.short	0x010a
        /*050a*/ 	.byte	0x3f
	.zero		1


	//   ....[71]....
        /*050c*/ 	.word	0x00008200
        /*0510*/ 	.word	0x00000005
        /*0514*/ 	.word	0x00000000
        /*0518*/ 	.short	0x010a
        /*051a*/ 	.byte	0x3f
	.zero		1


	//   ....[72]....
        /*051c*/ 	.word	0x00008250
        /*0520*/ 	.word	0x00000007
        /*0524*/ 	.word	0x00000000
        /*0528*/ 	.short	0x010a
        /*052a*/ 	.byte	0x3f
	.zero		1


	//   ....[73]....
        /*052c*/ 	.word	0x000082a0
        /*0530*/ 	.word	0x00000006
        /*0534*/ 	.word	0x00000000
        /*0538*/ 	.short	0x010a
        /*053a*/ 	.byte	0x3f
	.zero		1


	//----- nvinfo : EIATTR_NUM_MBARRIERS
	.align		4
.L_38:
        /*053c*/ 	.byte	0x03, 0x38
        /*053e*/ 	.short	0x0012


	//----- nvinfo : EIATTR_EXIT_INSTR_OFFSETS
	.align		4
        /*0540*/ 	.byte	0x04, 0x1c
        /*0542*/ 	.short	(.L_40 - .L_39)


	//   ....[0]....
.L_39:
        /*0544*/ 	.word	0x00007bd0


	//----- nvinfo : EIATTR_MAX_THREADS
	.align		4
.L_40:
        /*0548*/ 	.byte	0x04, 0x05
        /*054a*/ 	.short	(.L_42 - .L_41)
.L_41:
        /*054c*/ 	.word	0x00000180
        /*0550*/ 	.word	0x00000001
        /*0554*/ 	.word	0x00000001


	//----- nvinfo : EIATTR_CRS_STACK_SIZE
	.align		4
.L_42:
        /*0558*/ 	.byte	0x04, 0x1e
        /*055a*/ 	.short	(.L_44 - .L_43)
.L_43:
        /*055c*/ 	.word	0x00000000


	//----- nvinfo : EIATTR_CBANK_PARAM_SIZE
	.align		4
.L_44:
        /*0560*/ 	.byte	0x03, 0x19
        /*0562*/ 	.short	0x0770


	//----- nvinfo : EIATTR_PARAM_CBANK
	.align		4
        /*0564*/ 	.byte	0x04, 0x0a
        /*0566*/ 	.short	(.L_46 - .L_45)
	.align		4
.L_45:
        /*0568*/ 	.word	index@(.nv.constant0._ZN7cutlass13device_kernelINS_4gemm6kernel13GemmUniversalIN4cute5tupleIJiiiiEEENS1_10collective13CollectiveMmaINS1_34MainloopSm90TmaGmmaWarpSpecializedILi4ENS5_IJNS4_1CILi2EEENSA_ILi1EEESC_EEENS1_35KernelTmaWarpSpecializedCooperativeEEENS5_IJNSA_ILi256EEENSA_ILi64EEESH_EEENS_6half_tENS5_IJlSC_lEEESJ_SK_NS4_8TiledMMAINS4_8MMA_AtomIJNS4_4SM904GMMA25MMA_64x64x16_F32F16F16_SSILNSO_5MajorE0ELSQ_0ELNSO_7ScaleInE1ELSR_1EEEEEENS4_6LayoutISD_NS5_IJSC_NSA_ILi0EEESV_EEEEENS5_IJNS4_10UnderscoreESY_SY_EEEEENS4_13SM90_TMA_LOADENS4_14ComposedLayoutINS4_7SwizzleILi3ELi4ELi3EEENS4_18smem_ptr_flag_bitsILi16EEENSU_INS5_IJNSA_ILi8EEESH_EEENS5_IJSH_SC_EEEEEEEvNS4_8identityENS4_23SM90_TMA_LOAD_MULTICASTES1B_vS1C_EENS_8epilogue10collective18CollectiveEpilogueINS1F_22Sm90TmaWarpSpecializedILi4ELi2ELi16ELb1ELb0EEEJSI_NS5_IJNSA_ILi128EEENSA_ILi32EEEEEESJ_SK_SJ_SK_NS1F_6fusion15FusionCallbacksIS1J_NS1N_17LinearCombinationISJ_fSJ_fLNS_15FloatRoundStyleE2EEESI_S1M_JEEES11_NS12_INS13_ILi2ELi4ELi3EEES16_NSU_INS5_IJS17_S1L_EEENS5_IJS1L_SC_EEEEEEENS4_17SM75_U32x4_LDSM_NENS4_14SM90_TMA_STOREES1X_NS4_17SM90_U32x4_STSM_NENS4_9Copy_AtomIJS20_SJ_EEEvEEEvvEEEEvNT_6ParamsE)
        /*056c*/ 	.short	0x0210
        /*056e*/ 	.short	0x0770


	//----- nvinfo : EIATTR_SW_WAR
	.align		4
.L_46:
        /*0570*/ 	.byte	0x04, 0x36
        /*0572*/ 	.short	(.L_48 - .L_47)
.L_47:
        /*0574*/ 	.word	0x00000008
.L_48:


//--------------------- .nv.callgraph             --------------------------
	.section	.nv.callgraph,"",@"SHT_CUDA_CALLGRAPH"
	.align	4
	.sectionentsize	8
	.align		4
        /*0000*/ 	.word	0x00000000
	.align		4
        /*0004*/ 	.word	0xffffffff
	.align		4
        /*0008*/ 	.word	index@(_ZN7cutlass13device_kernelINS_4gemm6kernel13GemmUniversalIN4cute5tupleIJiiiiEEENS1_10collective13CollectiveMmaINS1_34MainloopSm90TmaGmmaWarpSpecializedILi4ENS5_IJNS4_1CILi2EEENSA_ILi1EEESC_EEENS1_35KernelTmaWarpSpecializedCooperativeEEENS5_IJNSA_ILi256EEENSA_ILi64EEESH_EEENS_6half_tENS5_IJlSC_lEEESJ_SK_NS4_8TiledMMAINS4_8MMA_AtomIJNS4_4SM904GMMA25MMA_64x64x16_F32F16F16_SSILNSO_5MajorE0ELSQ_0ELNSO_7ScaleInE1ELSR_1EEEEEENS4_6LayoutISD_NS5_IJSC_NSA_ILi0EEESV_EEEEENS5_IJNS4_10UnderscoreESY_SY_EEEEENS4_13SM90_TMA_LOADENS4_14ComposedLayoutINS4_7SwizzleILi3ELi4ELi3EEENS4_18smem_ptr_flag_bitsILi16EEENSU_INS5_IJNSA_ILi8EEESH_EEENS5_IJSH_SC_EEEEEEEvNS4_8identityENS4_23SM90_TMA_LOAD_MULTICASTES1B_vS1C_EENS_8epilogue10collective18CollectiveEpilogueINS1F_22Sm90TmaWarpSpecializedILi4ELi2ELi16ELb1ELb0EEEJSI_NS5_IJNSA_ILi128EEENSA_ILi32EEEEEESJ_SK_SJ_SK_NS1F_6fusion15FusionCallbacksIS1J_NS1N_17LinearCombinationISJ_fSJ_fLNS_15FloatRoundStyleE2EEESI_S1M_JEEES11_NS12_INS13_ILi2ELi4ELi3EEES16_NSU_INS5_IJS17_S1L_EEENS5_IJS1L_SC_EEEEEEENS4_17SM75_U32x4_LDSM_NENS4_14SM90_TMA_STOREES1X_NS4_17SM90_U32x4_STSM_NENS4_9Copy_AtomIJS20_SJ_EEEvEEEvvEEEEvNT_6ParamsE)
	.align		4
        /*000c*/ 	.word	index@(__assertfail)
	.align		4
        /*0010*/ 	.word	0x00000000
	.align		4
        /*0014*/ 	.word	0xfffffffe
	.align		4
        /*0018*/ 	.word	0x00000000
	.align		4
        /*001c*/ 	.word	0xfffffffd
	.align		4
        /*0020*/ 	.word	0x00000000
	.align		4
        /*0024*/ 	.word	0xfffffffc


//--------------------- .nv.constant4             --------------------------
	.section	.nv.constant4,"a",@progbits
	.align	8
	.align		8
.nv.constant4:
        /*0000*/ 	.dword	__assertfail
	.align		8
        /*0008*/ 	.dword	__unnamed_1
	.align		8
        /*0010*/ 	.dword	__unnamed_2
	.align		8
        /*0018*/ 	.dword	_ZN39_INTERNAL_631b1037_4_k_cu_9ad0704a_27744cuda3std3__45__cpo5beginE
	.align		8
        /*0020*/ 	.dword	_ZN39_INTERNAL_631b1037_4_k_cu_9ad0704a_27744cuda3std3__45__cpo3endE
	.align		8
        /*0028*/ 	.dword	_ZN39_INTERNAL_631b1037_4_k_cu_9ad0704a_27744cuda3std3__45__cpo6cbeginE
	.align		8
        /*0030*/ 	.dword	_ZN39_INTERNAL_631b1037_4_k_cu_9ad0704a_27744cuda3std3__45__cpo4cendE
	.align		8
        /*0038*/ 	.dword	_ZN39_INTERNAL_631b1037_4_k_cu_9ad0704a_27744cuda3std3__441_GLOBAL__N__631b1037_4_k_cu_9ad0704a_27746ignoreE
	.align		8
        /*0040*/ 	.dword	_ZN39_INTERNAL_631b1037_4_k_cu_9ad0704a_27744cuda3std3__419piecewise_constructE
	.align		8
        /*0048*/ 	.dword	_ZN39_INTERNAL_631b1037_4_k_cu_9ad0704a_27744cuda3std3__48in_placeE
	.align		8
        /*0050*/ 	.dword	_ZN39_INTERNAL_631b1037_4_k_cu_9ad0704a_27744cuda3std6ranges3__45__cpo4swapE
	.align		8
        /*0058*/ 	.dword	_ZN39_INTERNAL_631b1037_4_k_cu_9ad0704a_27744cuda3std6ranges3__45__cpo9iter_moveE
	.align		8
        /*0060*/ 	.dword	_ZN39_INTERNAL_631b1037_4_k_cu_9ad0704a_27744cute7productE
	.align		8
        /*0068*/ 	.dword	_ZN39_INTERNAL_631b1037_4_k_cu_9ad0704a_27744cute1_E
	.align		8
        /*0070*/ 	.dword	$str$22
	.align		8
        /*0078*/ 	.dword	$str$23
	.align		8
        /*0080*/ 	.dword	$str$26
	.align		8
        /*0088*/ 	.dword	$str$27


//--------------------- .text._ZN7cutlass13device_kernelINS_4gemm6kernel13GemmUniversalIN4cute5tupleIJiiiiEEENS1_10collective13CollectiveMmaINS1_34MainloopSm90TmaGmmaWarpSpecializedILi4ENS5_IJNS4_1CILi2EEENSA_ILi1EEESC_EEENS1_35KernelTmaWarpSpecializedCooperativeEEENS5_IJNSA_ILi256EEENSA_ILi64EEESH_EEENS_6half_tENS5_IJlSC_lEEESJ_SK_NS4_8TiledMMAINS4_8MMA_AtomIJNS4_4SM904GMMA25MMA_64x64x16_F32F16F16_SSILNSO_5MajorE0ELSQ_0ELNSO_7ScaleInE1ELSR_1EEEEEENS4_6LayoutISD_NS5_IJSC_NSA_ILi0EEESV_EEEEENS5_IJNS4_10UnderscoreESY_SY_EEEEENS4_13SM90_TMA_LOADENS4_14ComposedLayoutINS4_7SwizzleILi3ELi4ELi3EEENS4_18smem_ptr_flag_bitsILi16EEENSU_INS5_IJNSA_ILi8EEESH_EEENS5_IJSH_SC_EEEEEEEvNS4_8identityENS4_23SM90_TMA_LOAD_MULTICASTES1B_vS1C_EENS_8epilogue10collective18CollectiveEpilogueINS1F_22Sm90TmaWarpSpecializedILi4ELi2ELi16ELb1ELb0EEEJSI_NS5_IJNSA_ILi128EEENSA_ILi32EEEEEESJ_SK_SJ_SK_NS1F_6fusion15FusionCallbacksIS1J_NS1N_17LinearCombinationISJ_fSJ_fLNS_15FloatRoundStyleE2EEESI_S1M_JEEES11_NS12_INS13_ILi2ELi4ELi3EEES16_NSU_INS5_IJS17_S1L_EEENS5_IJS1L_SC_EEEEEEENS4_17SM75_U32x4_LDSM_NENS4_14SM90_TMA_STOREES1X_NS4_17SM90_U32x4_STSM_NENS4_9Copy_AtomIJS20_SJ_EEEvEEEvvEEEEvNT_6ParamsE --------------------------
	.section	.text._ZN7cutlass13device_kernelINS_4gemm6kernel13GemmUniversalIN4cute5tupleIJiiiiEEENS1_10collective13CollectiveMmaINS1_34MainloopSm90TmaGmmaWarpSpecializedILi4ENS5_IJNS4_1CILi2EEENSA_ILi1EEESC_EEENS1_35KernelTmaWarpSpecializedCooperativeEEENS5_IJNSA_ILi256EEENSA_ILi64EEESH_EEENS_6half_tENS5_IJlSC_lEEESJ_SK_NS4_8TiledMMAINS4_8MMA_AtomIJNS4_4SM904GMMA25MMA_64x64x16_F32F16F16_SSILNSO_5MajorE0ELSQ_0ELNSO_7ScaleInE1ELSR_1EEEEEENS4_6LayoutISD_NS5_IJSC_NSA_ILi0EEESV_EEEEENS5_IJNS4_10UnderscoreESY_SY_EEEEENS4_13SM90_TMA_LOADENS4_14ComposedLayoutINS4_7SwizzleILi3ELi4ELi3EEENS4_18smem_ptr_flag_bitsILi16EEENSU_INS5_IJNSA_ILi8EEESH_EEENS5_IJSH_SC_EEEEEEEvNS4_8identityENS4_23SM90_TMA_LOAD_MULTICASTES1B_vS1C_EENS_8epilogue10collective18CollectiveEpilogueINS1F_22Sm90TmaWarpSpecializedILi4ELi2ELi16ELb1ELb0EEEJSI_NS5_IJNSA_ILi128EEENSA_ILi32EEEEEESJ_SK_SJ_SK_NS1F_6fusion15FusionCallbacksIS1J_NS1N_17LinearCombinationISJ_fSJ_fLNS_15FloatRoundStyleE2EEESI_S1M_JEEES11_NS12_INS13_ILi2ELi4ELi3EEES16_NSU_INS5_IJS17_S1L_EEENS5_IJS1L_SC_EEEEEEENS4_17SM75_U32x4_LDSM_NENS4_14SM90_TMA_STOREES1X_NS4_17SM90_U32x4_STSM_NENS4_9Copy_AtomIJS20_SJ_EEEvEEEvvEEEEvNT_6ParamsE,"ax",@progbits
	.align	128
.text._ZN7cutlass13device_kernelINS_4gemm6kernel13GemmUniversalIN4cute5tupleIJiiiiEEENS1_10collective13CollectiveMmaINS1_34MainloopSm90TmaGmmaWarpSpecializedILi4ENS5_IJNS4_1CILi2EEENSA_ILi1EEESC_EEENS1_35KernelTmaWarpSpecializedCooperativeEEENS5_IJNSA_ILi256EEENSA_ILi64EEESH_EEENS_6half_tENS5_IJlSC_lEEESJ_SK_NS4_8TiledMMAINS4_8MMA_AtomIJNS4_4SM904GMMA25MMA_64x64x16_F32F16F16_SSILNSO_5MajorE0ELSQ_0ELNSO_7ScaleInE1ELSR_1EEEEEENS4_6LayoutISD_NS5_IJSC_NSA_ILi0EEESV_EEEEENS5_IJNS4_10UnderscoreESY_SY_EEEEENS4_13SM90_TMA_LOADENS4_14ComposedLayoutINS4_7SwizzleILi3ELi4ELi3EEENS4_18smem_ptr_flag_bitsILi16EEENSU_INS5_IJNSA_ILi8EEESH_EEENS5_IJSH_SC_EEEEEEEvNS4_8identityENS4_23SM90_TMA_LOAD_MULTICASTES1B_vS1C_EENS_8epilogue10collective18CollectiveEpilogueINS1F_22Sm90TmaWarpSpecializedILi4ELi2ELi16ELb1ELb0EEEJSI_NS5_IJNSA_ILi128EEENSA_ILi32EEEEEESJ_SK_SJ_SK_NS1F_6fusion15FusionCallbacksIS1J_NS1N_17LinearCombinationISJ_fSJ_fLNS_15FloatRoundStyleE2EEESI_S1M_JEEES11_NS12_INS13_ILi2ELi4ELi3EEES16_NSU_INS5_IJS17_S1L_EEENS5_IJS1L_SC_EEEEEEENS4_17SM75_U32x4_LDSM_NENS4_14SM90_TMA_STOREES1X_NS4_17SM90_U32x4_STSM_NENS4_9Copy_AtomIJS20_SJ_EEEvEEEvvEEEEvNT_6ParamsE:
        .type           _ZN7cutlass13device_kernelINS_4gemm6kernel13GemmUniversalIN4cute5tupleIJiiiiEEENS1_10collective13CollectiveMmaINS1_34MainloopSm90TmaGmmaWarpSpecializedILi4ENS5_IJNS4_1CILi2EEENSA_ILi1EEESC_EEENS1_35KernelTmaWarpSpecializedCooperativeEEENS5_IJNSA_ILi256EEENSA_ILi64EEESH_EEENS_6half_tENS5_IJlSC_lEEESJ_SK_NS4_8TiledMMAINS4_8MMA_AtomIJNS4_4SM904GMMA25MMA_64x64x16_F32F16F16_SSILNSO_5MajorE0ELSQ_0ELNSO_7ScaleInE1ELSR_1EEEEEENS4_6LayoutISD_NS5_IJSC_NSA_ILi0EEESV_EEEEENS5_IJNS4_10UnderscoreESY_SY_EEEEENS4_13SM90_TMA_LOADENS4_14ComposedLayoutINS4_7SwizzleILi3ELi4ELi3EEENS4_18smem_ptr_flag_bitsILi16EEENSU_INS5_IJNSA_ILi8EEESH_EEENS5_IJSH_SC_EEEEEEEvNS4_8identityENS4_23SM90_TMA_LOAD_MULTICASTES1B_vS1C_EENS_8epilogue10collective18CollectiveEpilogueINS1F_22Sm90TmaWarpSpecializedILi4ELi2ELi16ELb1ELb0EEEJSI_NS5_IJNSA_ILi128EEENSA_ILi32EEEEEESJ_SK_SJ_SK_NS1F_6fusion15FusionCallbacksIS1J_NS1N_17LinearCombinationISJ_fSJ_fLNS_15FloatRoundStyleE2EEESI_S1M_JEEES11_NS12_INS13_ILi2ELi4ELi3EEES16_NSU_INS5_IJS17_S1L_EEENS5_IJS1L_SC_EEEEEEENS4_17SM75_U32x4_LDSM_NENS4_14SM90_TMA_STOREES1X_NS4_17SM90_U32x4_STSM_NENS4_9Copy_AtomIJS20_SJ_EEEvEEEvvEEEEvNT_6ParamsE,@function
        .size           _ZN7cutlass13device_kernelINS_4gemm6kernel13GemmUniversalIN4cute5tupleIJiiiiEEENS1_10collective13CollectiveMmaINS1_34MainloopSm90TmaGmmaWarpSpecializedILi4ENS5_IJNS4_1CILi2EEENSA_ILi1EEESC_EEENS1_35KernelTmaWarpSpecializedCooperativeEEENS5_IJNSA_ILi256EEENSA_ILi64EEESH_EEENS_6half_tENS5_IJlSC_lEEESJ_SK_NS4_8TiledMMAINS4_8MMA_AtomIJNS4_4SM904GMMA25MMA_64x64x16_F32F16F16_SSILNSO_5MajorE0ELSQ_0ELNSO_7ScaleInE1ELSR_1EEEEEENS4_6LayoutISD_NS5_IJSC_NSA_ILi0EEESV_EEEEENS5_IJNS4_10UnderscoreESY_SY_EEEEENS4_13SM90_TMA_LOADENS4_14ComposedLayoutINS4_7SwizzleILi3ELi4ELi3EEENS4_18smem_ptr_flag_bitsILi16EEENSU_INS5_IJNSA_ILi8EEESH_EEENS5_IJSH_SC_EEEEEEEvNS4_8identityENS4_23SM90_TMA_LOAD_MULTICASTES1B_vS1C_EENS_8epilogue10collective18CollectiveEpilogueINS1F_22Sm90TmaWarpSpecializedILi4ELi2ELi16ELb1ELb0EEEJSI_NS5_IJNSA_ILi128EEENSA_ILi32EEEEEESJ_SK_SJ_SK_NS1F_6fusion15FusionCallbacksIS1J_NS1N_17LinearCombinationISJ_fSJ_fLNS_15FloatRoundStyleE2EEESI_S1M_JEEES11_NS12_INS13_ILi2ELi4ELi3EEES16_NSU_INS5_IJS17_S1L_EEENS5_IJS1L_SC_EEEEEEENS4_17SM75_U32x4_LDSM_NENS4_14SM90_TMA_STOREES1X_NS4_17SM90_U32x4_STSM_NENS4_9Copy_AtomIJS20_SJ_EEEvEEEvvEEEEvNT_6ParamsE,(.L_x_189 - _ZN7cutlass13device_kernelINS_4gemm6kernel13GemmUniversalIN4cute5tupleIJiiiiEEENS1_10collective13CollectiveMmaINS1_34MainloopSm90TmaGmmaWarpSpecializedILi4ENS5_IJNS4_1CILi2EEENSA_ILi1EEESC_EEENS1_35KernelTmaWarpSpecializedCooperativeEEENS5_IJNSA_ILi256EEENSA_ILi64EEESH_EEENS_6half_tENS5_IJlSC_lEEESJ_SK_NS4_8TiledMMAINS4_8MMA_AtomIJNS4_4SM904GMMA25MMA_64x64x16_F32F16F16_SSILNSO_5MajorE0ELSQ_0ELNSO_7ScaleInE1ELSR_1EEEEEENS4_6LayoutISD_NS5_IJSC_NSA_ILi0EEESV_EEEEENS5_IJNS4_10UnderscoreESY_SY_EEEEENS4_13SM90_TMA_LOADENS4_14ComposedLayoutINS4_7SwizzleILi3ELi4ELi3EEENS4_18smem_ptr_flag_bitsILi16EEENSU_INS5_IJNSA_ILi8EEESH_EEENS5_IJSH_SC_EEEEEEEvNS4_8identityENS4_23SM90_TMA_LOAD_MULTICASTES1B_vS1C_EENS_8epilogue10collective18CollectiveEpilogueINS1F_22Sm90TmaWarpSpecializedILi4ELi2ELi16ELb1ELb0EEEJSI_NS5_IJNSA_ILi128EEENSA_ILi32EEEEEESJ_SK_SJ_SK_NS1F_6fusion15FusionCallbacksIS1J_NS1N_17LinearCombinationISJ_fSJ_fLNS_15FloatRoundStyleE2EEESI_S1M_JEEES11_NS12_INS13_ILi2ELi4ELi3EEES16_NSU_INS5_IJS17_S1L_EEENS5_IJS1L_SC_EEEEEEENS4_17SM75_U32x4_LDSM_NENS4_14SM90_TMA_STOREES1X_NS4_17SM90_U32x4_STSM_NENS4_9Copy_AtomIJS20_SJ_EEEvEEEvvEEEEvNT_6ParamsE)
        .other          _ZN7cutlass13device_kernelINS_4gemm6kernel13GemmUniversalIN4cute5tupleIJiiiiEEENS1_10collective13CollectiveMmaINS1_34MainloopSm90TmaGmmaWarpSpecializedILi4ENS5_IJNS4_1CILi2EEENSA_ILi1EEESC_EEENS1_35KernelTmaWarpSpecializedCooperativeEEENS5_IJNSA_ILi256EEENSA_ILi64EEESH_EEENS_6half_tENS5_IJlSC_lEEESJ_SK_NS4_8TiledMMAINS4_8MMA_AtomIJNS4_4SM904GMMA25MMA_64x64x16_F32F16F16_SSILNSO_5MajorE0ELSQ_0ELNSO_7ScaleInE1ELSR_1EEEEEENS4_6LayoutISD_NS5_IJSC_NSA_ILi0EEESV_EEEEENS5_IJNS4_10UnderscoreESY_SY_EEEEENS4_13SM90_TMA_LOADENS4_14ComposedLayoutINS4_7SwizzleILi3ELi4ELi3EEENS4_18smem_ptr_flag_bitsILi16EEENSU_INS5_IJNSA_ILi8EEESH_EEENS5_IJSH_SC_EEEEEEEvNS4_8identityENS4_23SM90_TMA_LOAD_MULTICASTES1B_vS1C_EENS_8epilogue10collective18CollectiveEpilogueINS1F_22Sm90TmaWarpSpecializedILi4ELi2ELi16ELb1ELb0EEEJSI_NS5_IJNSA_ILi128EEENSA_ILi32EEEEEESJ_SK_SJ_SK_NS1F_6fusion15FusionCallbacksIS1J_NS1N_17LinearCombinationISJ_fSJ_fLNS_15FloatRoundStyleE2EEESI_S1M_JEEES11_NS12_INS13_ILi2ELi4ELi3EEES16_NSU_INS5_IJS17_S1L_EEENS5_IJS1L_SC_EEEEEEENS4_17SM75_U32x4_LDSM_NENS4_14SM90_TMA_STOREES1X_NS4_17SM90_U32x4_STSM_NENS4_9Copy_AtomIJS20_SJ_EEEvEEEvvEEEEvNT_6ParamsE,@"STO_CUDA_ENTRY STV_DEFAULT"
_ZN7cutlass13device_kernelINS_4gemm6kernel13GemmUniversalIN4cute5tupleIJiiiiEEENS1_10collective13CollectiveMmaINS1_34MainloopSm90TmaGmmaWarpSpecializedILi4ENS5_IJNS4_1CILi2EEENSA_ILi1EEESC_EEENS1_35KernelTmaWarpSpecializedCooperativeEEENS5_IJNSA_ILi256EEENSA_ILi64EEESH_EEENS_6half_tENS5_IJlSC_lEEESJ_SK_NS4_8TiledMMAINS4_8MMA_AtomIJNS4_4SM904GMMA25MMA_64x64x16_F32F16F16_SSILNSO_5MajorE0ELSQ_0ELNSO_7ScaleInE1ELSR_1EEEEEENS4_6LayoutISD_NS5_IJSC_NSA_ILi0EEESV_EEEEENS5_IJNS4_10UnderscoreESY_SY_EEEEENS4_13SM90_TMA_LOADENS4_14ComposedLayoutINS4_7SwizzleILi3ELi4ELi3EEENS4_18smem_ptr_flag_bitsILi16EEENSU_INS5_IJNSA_ILi8EEESH_EEENS5_IJSH_SC_EEEEEEEvNS4_8identityENS4_23SM90_TMA_LOAD_MULTICASTES1B_vS1C_EENS_8epilogue10collective18CollectiveEpilogueINS1F_22Sm90TmaWarpSpecializedILi4ELi2ELi16ELb1ELb0EEEJSI_NS5_IJNSA_ILi128EEENSA_ILi32EEEEEESJ_SK_SJ_SK_NS1F_6fusion15FusionCallbacksIS1J_NS1N_17LinearCombinationISJ_fSJ_fLNS_15FloatRoundStyleE2EEESI_S1M_JEEES11_NS12_INS13_ILi2ELi4ELi3EEES16_NSU_INS5_IJS17_S1L_EEENS5_IJS1L_SC_EEEEEEENS4_17SM75_U32x4_LDSM_NENS4_14SM90_TMA_STOREES1X_NS4_17SM90_U32x4_STSM_NENS4_9Copy_AtomIJS20_SJ_EEEvEEEvvEEEEvNT_6ParamsE:
[----:B------:R-:W1:Y:S01]  /*0000*/  LDC R1, c[0x0][0x28] ;  /* 0x00000a00ff017b82 */ /* 0x000e620000000800 */
[----:B------:R-:W2:Y:S07]  /*0010*/  S2R R18, SR_TID.X ;  /* 0x0000000000127919 */ /* 0x000eae0000002100 */
[----:B------:R-:W3:Y:S01]  /*0020*/  LDC.64 R4, c[0x0][0x588] ;  /* 0x00016200ff047b82 */ /* 0x000ee20000000a00 */
[----:B------:R-:W-:Y:S01]  /*0030*/  ELECT P0, URZ, PT ;  /* 0x00000000003f782f */ /* 0x000fe20003800000 */
[----:B------:R-:W-:Y:S01]  /*0040*/  BSSY B0, `(.L_x_0) ;  /* 0x0000016000007945 */ /* 0x000fe20003800000 */
[----:B--2---:R-:W-:-:S02]  /*0050*/  SHF.R.U32.HI R2, RZ, 0x5, R18 ;  /* 0x00000005ff027819 */ /* 0x004fc40000011612 */
[----:B------:R-:W-:-:S03]  /*0060*/  SHF.R.U32.HI R6, RZ, 0x7, R18 ;  /* 0x00000007ff067819 */ /* 0x000fc60000011612 */
[----:B------:R-:W2:Y:S04]  /*0070*/  SHFL.IDX PT, R0, R2, RZ, 0x1f ;  /* 0x00001fff02007589 */ /* 0x000ea800000e0000 */
[----:B------:R4:W1:Y:S01]  /*0080*/  SHFL.IDX PT, R10, R6, RZ, 0x1f ;  /* 0x00001fff060a7589 */ /* 0x00086200000e0000 */
[----:B--2---:R-:W-:Y:S02]  /*0090*/  ISETP.NE.OR P0, PT, R0, RZ, !P0 ;  /* 0x000000ff0000720c */ /* 0x004fe40004705670 */
[----:B------:R-:W-:-:S11]  /*00a0*/  SHF.R.S32.HI R3, RZ, 0x1f, R0 ;  /* 0x0000001fff037819 */ /* 0x000fd60000011400 */
[----:B-1-34-:R-:W-:Y:S05]  /*00b0*/  @P0 BRA `(.L_x_1) ;  /* 0x0000000000380947 */ /* 0x01afea0003800000 */
[----:B------:R-:W-:Y:S02]  /*00c0*/  ULDC.64 UR4, c[0x0][0x198] ;  /* 0x0000660000047ab9 */ /* 0x000fe40000000a00 */
[----:B------:R-:W-:Y:S02]  /*00d0*/  UIADD3 UR6, UP0, UR4, 0xf0, URZ ;  /* 0x000000f004067890 */ /* 0x000fe4000ff1e03f */
[----:B------:R-:W-:Y:S02]  /*00e0*/  UIADD3 UR8, UP1, UR4, 0x1f0, URZ ;  /* 0x000001f004087890 */ /* 0x000fe4000ff3e03f */
[----:B------:R-:W-:Y:S02]  /*00f0*/  UIADD3 UR10, UP2, UR4, 0x3f0, URZ ;  /* 0x000003f0040a7890 */ /* 0x000fe4000ff5e03f */
[----:B------:R-:W-:Y:S02]  /*0100*/  UIADD3 UR4, UP3, UR4, 0x4f0, URZ ;  /* 0x000004f004047890 */ /* 0x000fe4000ff7e03f */
[----:B------:R-:W-:-:S02]  /*0110*/  UIADD3.X UR7, URZ, UR5, URZ, UP0, !UPT ;  /* 0x000000053f077290 */ /* 0x000fc400087fe43f */
[----:B------:R-:W-:Y:S02]  /*0120*/  UIADD3.X UR9, URZ, UR5, URZ, UP1, !UPT ;  /* 0x000000053f097290 */ /* 0x000fe40008ffe43f */
[----:B------:R-:W-:Y:S02]  /*0130*/  UIADD3.X UR11, URZ, UR5, URZ, UP2, !UPT ;  /* 0x000000053f0b7290 */ /* 0x000fe400097fe43f */
[----:B------:R-:W-:-:S03]  /*0140*/  UIADD3.X UR5, URZ, UR5, URZ, UP3, !UPT ;  /* 0x000000053f057290 */ /* 0x000fc60009ffe43f */
[----:B------:R1:W-:Y:S02]  /*0150*/  UTMACCTL.PF [UR6] ;  /* 0x00000000060079b9 */ /* 0x0003e40008040000 */
[----:B------:R1:W-:Y:S02]  /*0160*/  UTMACCTL.PF [UR8] ;  /* 0x00000000080079b9 */ /* 0x0003e40008040000 */
[----:B------:R1:W-:Y:S02]  /*0170*/  UTMACCTL.PF [UR10] ;  /* 0x000000000a0079b9 */ /* 0x0003e40008040000 */
[----:B------:R1:W-:Y:S02]  /*0180*/  UTMACCTL.PF [UR4] ;  /* 0x00000000040079b9 */ /* 0x0003e40008040000 */
[----:B-1----:R-:W-:Y:S01]  /*0190*/  NOP ;  /* 0x0000000000007918 */ /* 0x002fe20000000000 */
.L_x_1:
[----:B------:R-:W-:Y:S05]  /*01a0*/  BSYNC B0 ;  /* 0x0000000000007941 */ /* 0x000fea0003800000 */
.L_x_0:
[----:B------:R-:W-:Y:S01]  /*01b0*/  ULDC.64 UR4, c[0x0][0x590] ;  /* 0x0001640000047ab9 */ /* 0x000fe20000000a00 */
[----:B------:R-:W-:Y:S01]  /*01c0*/  LEA.HI R3, R3, R0, RZ, 0x2 ;  /* 0x0000000003037211 */ /* 0x000fe200078f10ff */
[----:B------:R-:W-:Y:S01]  /*01d0*/  ULDC.64 UR42, c[0x0][0x208] ;  /* 0x00008200002a7ab9 */ /* 0x000fe20000000a00 */
[----:B------:R-:W-:Y:S01]  /*01e0*/  ISETP.NE.U32.AND P1, PT, RZ, UR4, PT ;  /* 0x00000004ff007c0c */ /* 0x000fe2000bf25070 */
[----:B------:R-:W-:Y:S01]  /*01f0*/  IMAD.MOV.U32 R6, RZ, RZ, R4 ;  /* 0x000000ffff067224 */ /* 0x000fe200078e0004 */
[----:B------:R-:W-:Y:S01]  /*0200*/  LOP3.LUT R3, R3, 0xfffffffc, RZ, 0xc0, !PT ;  /* 0xfffffffc03037812 */ /* 0x000fe200078ec0ff */
[----:B------:R-:W-:Y:S01]  /*0210*/  IMAD.MOV.U32 R7, RZ, RZ, R5 ;  /* 0x000000ffff077224 */ /* 0x000fe200078e0005 */
[----:B------:R-:W-:Y:S02]  /*0220*/  ISETP.NE.AND.EX P2, PT, RZ, UR5, PT, P1 ;  /* 0x00000005ff007c0c */ /* 0x000fe4000bf45310 */
[----:B------:R-:W-:Y:S01]  /*0230*/  PRMT R8, RZ, 0x7610, R8 ;  /* 0x00007610ff087816 */ /* 0x000fe20000000008 */
[----:B------:R-:W-:-:S10]  /*0240*/  IMAD.IADD R0, R0, 0x1, -R3 ;  /* 0x0000000100007824 */ /* 0x000fd400078e0a03 */
[----:B------:R-:W-:Y:S05]  /*0250*/  @P2 BRA `(.L_x_2) ;  /* 0x0000000000302947 */ /* 0x000fea0003800000 */
[----:B------:R-:W-:Y:S02]  /*0260*/  ULDC.64 UR6, c[0x0][0x588] ;  /* 0x0001620000067ab9 */ /* 0x000fe40000000a00 */
[----:B------:R-:W-:-:S04]  /*0270*/  ISETP.NE.U32.AND P0, PT, RZ, UR6, PT ;  /* 0x00000006ff007c0c */ /* 0x000fc8000bf05070 */
[----:B------:R-:W-:-:S13]  /*0280*/  ISETP.NE.AND.EX P0, PT, RZ, UR7, PT, P0 ;  /* 0x00000007ff007c0c */ /* 0x000fda000bf05300 */
[----:B------:R-:W-:Y:S05]  /*0290*/  @!P0 BRA `(.L_x_3) ;  /* 0x0000000000108947 */ /* 0x000fea0003800000 */
[----:B------:R-:W2:Y:S01]  /*02a0*/  LDG.E R3, desc[UR42][R6.64] ;  /* 0x0000002a06037981 */ /* 0x000ea2000c1e1900 */
[----:B------:R-:W-:Y:S01]  /*02b0*/  IMAD.MOV.U32 R8, RZ, RZ, 0x1 ;  /* 0x00000001ff087424 */ /* 0x000fe200078e00ff */
[----:B--2---:R-:W-:Y:S01]  /*02c0*/  FSETP.NEU.AND P3, PT, R3, RZ, PT ;  /* 0x000000ff0300720b */ /* 0x004fe20003f6d000 */
[----:B------:R-:W-:-:S12]  /*02d0*/  BRA `(.L_x_2) ;  /* 0x0000000000107947 */ /* 0x000fd80003800000 */
.L_x_3:
[----:B------:R-:W-:Y:S01]  /*02e0*/  ULDC UR6, c[0x0][0x580] ;  /* 0x0001600000067ab9 */ /* 0x000fe20000000800 */
[----:B------:R-:W-:Y:S01]  /*02f0*/  IMAD.MOV.U32 R8, RZ, RZ, 0x1 ;  /* 0x00000001ff087424 */ /* 0x000fe200078e00ff */
[----:B------:R-:W-:Y:S02]  /*0300*/  FSETP.NEU.AND P3, PT, RZ, UR6, PT ;  /* 0x00000006ff007c0b */ /* 0x000fe4000bf6d000 */
[----:B------:R-:W-:-:S11]  /*0310*/  CS2R R6, SRZ ;  /* 0x0000000000067805 */ /* 0x000fd6000001ff00 */
.L_x_2:
[----:B------:R-:W-:Y:S01]  /*0320*/  ISETP.NE.U32.AND P0, PT, R6, RZ, PT ;  /* 0x000000ff0600720c */ /* 0x000fe20003f05070 */
[----:B------:R-:W-:Y:S01]  /*0330*/  IMAD.MOV.U32 R3, RZ, RZ, 0x1 ;  /* 0x00000001ff037424 */ /* 0x000fe200078e00ff */
[----:B------:R-:W-:Y:S02]  /*0340*/  ISETP.NE.AND.EX P1, PT, RZ, UR5, PT, P1 ;  /* 0x00000005ff007c0c */ /* 0x000fe4000bf25310 */
[----:B------:R-:W-:-:S13]  /*0350*/  ISETP.NE.AND.EX P0, PT, R7, RZ, PT, P0 ;  /* 0x000000ff0700720c */ /* 0x000fda0003f05300 */
[----:B------:R-:W-:Y:S05]  /*0360*/  @P0 BRA P1, `(.L_x_4) ;  /* 0x0000000000300947 */ /* 0x000fea0000800000 */
[----:B------:R-:W-:Y:S02]  /*0370*/  ISETP.NE.U32.AND P1, PT, RZ, UR4, PT ;  /* 0x00000004ff007c0c */ /* 0x000fe4000bf25070 */
[----:B------:R-:W-:Y:S02]  /*0380*/  ISETP.NE.U32.AND P0, PT, R6, RZ, PT ;  /* 0x000000ff0600720c */ /* 0x000fe40003f05070 */
[----:B------:R-:W-:Y:S02]  /*0390*/  ISETP.NE.AND.EX P1, PT, RZ, UR5, PT, P1 ;  /* 0x00000005ff007c0c */ /* 0x000fe4000bf25310 */
[----:B------:R-:W-:Y:S02]  /*03a0*/  PRMT R3, R8, 0x9910, RZ ;  /* 0x0000991008037816 */ /* 0x000fe400000000ff */
[----:B------:R-:W-:Y:S02]  /*03b0*/  ISETP.NE.AND.EX P0, PT, R7, RZ, PT, P0 ;  /* 0x000000ff0700720c */ /* 0x000fe40003f05300 */
[----:B------:R-:W-:-:S02]  /*03c0*/  ISETP.NE.AND P4, PT, R3, RZ, PT ;  /* 0x000000ff0300720c */ /* 0x000fc40003f85270 */
[----:B------:R-:W-:Y:S02]  /*03d0*/  SEL R6, RZ, 0xffffffff, P3 ;  /* 0xffffffffff067807 */ /* 0x000fe40001800000 */
[----:B------:R-:W-:-:S04]  /*03e0*/  SEL R3, RZ, 0xffffffff, P0 ;  /* 0xffffffffff037807 */ /* 0x000fc80000000000 */
[----:B------:R-:W-:-:S04]  /*03f0*/  @P1 SEL R6, R3, R6, !P4 ;  /* 0x0000000603061207 */ /* 0x000fc80006000000 */
[----:B------:R-:W-:-:S04]  /*0400*/  LOP3.LUT R6, R6, 0x1, RZ, 0xc0, !PT ;  /* 0x0000000106067812 */ /* 0x000fc800078ec0ff */
[----:B------:R-:W-:-:S04]  /*0410*/  ISETP.NE.U32.AND P0, PT, R6, 0x1, PT ;  /* 0x000000010600780c */ /* 0x000fc80003f05070 */
[----:B------:R-:W-:-:S09]  /*0420*/  SEL R3, RZ, 0x1, !P0 ;  /* 0x00000001ff037807 */ /* 0x000fd20004000000 */
.L_x_4:
[----:B------:R-:W1:Y:S02]  /*0430*/  SHFL.IDX PT, R7, R2, RZ, 0x1f ;  /* 0x00001fff02077589 */ /* 0x000e6400000e0000 */
[----:B-1----:R-:W-:-:S13]  /*0440*/  ISETP.NE.AND P0, PT, R7, RZ, PT ;  /* 0x000000ff0700720c */ /* 0x002fda0003f05270 */
[----:B------:R-:W-:Y:S05]  /*0450*/  @P0 BRA `(.L_x_5) ;  /* 0x0000000000580947 */ /* 0x000fea0003800000 */
[----:B------:R-:W1:Y:S01]  /*0460*/  S2UR UR8, SR_CgaCtaId ;  /* 0x00000000000879c3 */ /* 0x000e620000008800 */
[----:B------:R-:W-:Y:S01]  /*0470*/  UMOV UR4, 0x400 ;  /* 0x0000040000047882 */ /* 0x000fe20000000000 */
[----:B------:R-:W-:Y:S01]  /*0480*/  UMOV UR5, 0x1 ;  /* 0x0000000100057882 */ /* 0x000fe20000000000 */
[----:B------:R-:W-:Y:S01]  /*0490*/  UMOV UR6, 0x4 ;  /* 0x0000000400067882 */ /* 0x000fe20000000000 */
[----:B------:R-:W-:Y:S01]  /*04a0*/  ELECT P0, URZ, PT ;  /* 0x00000000003f782f */ /* 0x000fe20003800000 */
[----:B------:R-:W-:-:S04]  /*04b0*/  UIADD3 UR6, -UR6, 0x100000, URZ ;  /* 0x0010000006067890 */ /* 0x000fc8000fffe13f */
[----:B------:R-:W-:Y:S02]  /*04c0*/  USHF.L.U32 UR7, UR6, 0xb, URZ ;  /* 0x0000000b06077899 */ /* 0x000fe4000800063f */
[----:B------:R-:W-:Y:S02]  /*04d0*/  USHF.L.U32 UR6, UR6, 0x1, URZ ;  /* 0x0000000106067899 */ /* 0x000fe4000800063f */
[----:B-1----:R-:W-:Y:S02]  /*04e0*/  ULEA UR8, UR8, UR4, 0x18 ;  /* 0x0000000408087291 */ /* 0x002fe4000f8ec03f */
[----:B------:R-:W-:-:S04]  /*04f0*/  UIADD3 UR4, -UR5, 0x100000, URZ ;  /* 0x0010000005047890 */ /* 0x000fc8000fffe13f */
[----:B------:R-:W-:Y:S02]  /*0500*/  USHF.L.U32 UR5, UR4, 0xb, URZ ;  /* 0x0000000b04057899 */ /* 0x000fe4000800063f */
[----:B------:R-:W-:Y:S01]  /*0510*/  USHF.L.U32 UR4, UR4, 0x1, URZ ;  /* 0x0000000104047899 */ /* 0x000fe2000800063f */
[----:B------:R-:W1:Y:S11]  /*0520*/  FENCE.VIEW.ASYNC.S ;  /* 0x00000000000073c6 */ /* 0x000e760000000000 */
[----:B-1----:R1:W2:Y:S01]  /*0530*/  SYNCS.EXCH.64 URZ, [UR8], UR4 ;  /* 0x00000004083f75b2 */ /* 0x0022a20008000100 */
[----:B------:R1:W3:Y:S01]  /*0540*/  SYNCS.EXCH.64 URZ, [UR8+0x20], UR6 ;  /* 0x00002006083f75b2 */ /* 0x0002e20008000100 */
[----:B------:R1:W4:Y:S01]  /*0550*/  SYNCS.EXCH.64 URZ, [UR8+0x8], UR4 ;  /* 0x00000804083f75b2 */ /* 0x0003220008000100 */
[----:B------:R1:W1:Y:S01]  /*0560*/  SYNCS.EXCH.64 URZ, [UR8+0x28], UR6 ;  /* 0x00002806083f75b2 */ /* 0x0002620008000100 */
[----:B------:R1:W1:Y:S01]  /*0570*/  SYNCS.EXCH.64 URZ, [UR8+0x10], UR4 ;  /* 0x00001004083f75b2 */ /* 0x0002620008000100 */
[----:B------:R1:W1:Y:S01]  /*0580*/  SYNCS.EXCH.64 URZ, [UR8+0x30], UR6 ;  /* 0x00003006083f75b2 */ /* 0x0002620008000100 */
[----:B------:R1:W1:Y:S01]  /*0590*/  SYNCS.EXCH.64 URZ, [UR8+0x18], UR4 ;  /* 0x00001804083f75b2 */ /* 0x0002620008000100 */
[----:B------:R1:W1:Y:S01]  /*05a0*/  SYNCS.EXCH.64 URZ, [UR8+0x38], UR6 ;  /* 0x00003806083f75b2 */ /* 0x0002620008000100 */
[----:B------:R-:W-:Y:S01]  /*05b0*/  NOP ;  /* 0x0000000000007918 */ /* 0x000fe20000000000 */
.L_x_5:
[----:B------:R-:W5:Y:S01]  /*05c0*/  SHFL.IDX PT, R6, R2, RZ, 0x1f ;  /* 0x00001fff02067589 */ /* 0x000f6200000e0000 */
[----:B------:R-:W-:Y:S01]  /*05d0*/  NOP ;  /* 0x0000000000007918 */ /* 0x000fe20000000000 */
[----:B-----5:R-:W-:-:S13]  /*05e0*/  ISETP.NE.AND P0, PT, R6, RZ, PT ;  /* 0x000000ff0600720c */ /* 0x020fda0003f05270 */
[----:B------:R-:W-:Y:S05]  /*05f0*/  @P0 BRA `(.L_x_6) ;  /* 0x0000000000580947 */ /* 0x000fea0003800000 */
[----:B-1----:R-:W1:Y:S01]  /*0600*/  S2UR UR5, SR_CgaCtaId ;  /* 0x00000000000579c3 */ /* 0x002e620000008800 */
[----:B------:R-:W-:Y:S01]  /*0610*/  UMOV UR4, 0x400 ;  /* 0x0000040000047882 */ /* 0x000fe20000000000 */
[----:B------:R-:W-:Y:S01]  /*0620*/  UMOV UR6, 0x20 ;  /* 0x0000002000067882 */ /* 0x000fe20000000000 */
[----:B------:R-:W-:Y:S01]  /*0630*/  UMOV UR7, 0x100 ;  /* 0x0000010000077882 */ /* 0x000fe20000000000 */
[----:B------:R-:W-:Y:S01]  /*0640*/  ELECT P0, URZ, PT ;  /* 0x00000000003f782f */ /* 0x000fe20003800000 */
[----:B-1----:R-:W-:Y:S02]  /*0650*/  ULEA UR8, UR5, UR4, 0x18 ;  /* 0x0000000405087291 */ /* 0x002fe4000f8ec03f */
[----:B------:R-:W-:-:S04]  /*0660*/  UIADD3 UR4, -UR6, 0x100000, URZ ;  /* 0x0010000006047890 */ /* 0x000fc8000fffe13f */
[----:B------:R-:W-:Y:S02]  /*0670*/  USHF.L.U32 UR5, UR4, 0xb, URZ ;  /* 0x0000000b04057899 */ /* 0x000fe4000800063f */
[----:B------:R-:W-:Y:S02]  /*0680*/  USHF.L.U32 UR4, UR4, 0x1, URZ ;  /* 0x0000000104047899 */ /* 0x000fe4000800063f */
[----:B------:R-:W-:-:S04]  /*0690*/  UIADD3 UR6, -UR7, 0x100000, URZ ;  /* 0x0010000007067890 */ /* 0x000fc8000fffe13f */
[----:B------:R-:W-:Y:S02]  /*06a0*/  USHF.L.U32 UR7, UR6, 0xb, URZ ;  /* 0x0000000b06077899 */ /* 0x000fe4000800063f */
[----:B------:R-:W-:Y:S01]  /*06b0*/  USHF.L.U32 UR6, UR6, 0x1, URZ ;  /* 0x0000000106067899 */ /* 0x000fe2000800063f */
[----:B------:R-:W1:Y:S03]  /*06c0*/  FENCE.VIEW.ASYNC.S ;  /* 0x00000000000073c6 */ /* 0x000e660000000000 */
[----:B-1----:R1:W1:Y:S08]  /*06d0*/  SYNCS.EXCH.64 URZ, [UR8+0x40], UR4 ;  /* 0x00004004083f75b2 */ /* 0x0022700008000100 */
[----:B------:R1:W1:Y:S01]  /*06e0*/  SYNCS.EXCH.64 URZ, [UR8+0x60], UR6 ;  /* 0x00006006083f75b2 */ /* 0x0002620008000100 */
[----:B------:R1:W1:Y:S01]  /*06f0*/  SYNCS.EXCH.64 URZ, [UR8+0x48], UR4 ;  /* 0x00004804083f75b2 */ /* 0x0002620008000100 */
[----:B------:R1:W1:Y:S01]  /*0700*/  SYNCS.EXCH.64 URZ, [UR8+0x68], UR6 ;  /* 0x00006806083f75b2 */ /* 0x0002620008000100 */
[----:B------:R1:W1:Y:S01]  /*0710*/  SYNCS.EXCH.64 URZ, [UR8+0x50], UR4 ;  /* 0x00005004083f75b2 */ /* 0x0002620008000100 */
[----:B------:R1:W1:Y:S01]  /*0720*/  SYNCS.EXCH.64 URZ, [UR8+0x70], UR6 ;  /* 0x00007006083f75b2 */ /* 0x0002620008000100 */
[----:B------:R1:W1:Y:S01]  /*0730*/  SYNCS.EXCH.64 URZ, [UR8+0x58], UR4 ;  /* 0x00005804083f75b2 */ /* 0x0002620008000100 */
[----:B------:R1:W1:Y:S01]  /*0740*/  SYNCS.EXCH.64 URZ, [UR8+0x78], UR6 ;  /* 0x00007806083f75b2 */ /* 0x0002620008000100 */
[----:B------:R-:W-:Y:S01]  /*0750*/  NOP ;  /* 0x0000000000007918 */ /* 0x000fe20000000000 */
.L_x_6:
[----:B------:R-:W-:Y:S01]  /*0760*/  SHF.R.S32.HI R9, RZ, 0x1f, R18 ;  /* 0x0000001fff097819 */ /* 0x000fe20000011412 */
[----:B------:R-:W5:Y:S01]  /*0770*/  SHFL.IDX PT, R2, R2, RZ, 0x1f ;  /* 0x00001fff02027589 */ /* 0x000f6200000e0000 */
[----:B-1----:R-:W1:Y:S01]  /*0780*/  S2UR UR8, SR_CTAID.X ;  /* 0x00000000000879c3 */ /* 0x002e620000002500 */
[----:B------:R-:W-:Y:S02]  /*0790*/  ELECT P0, URZ, PT ;  /* 0x00000000003f782f */ /* 0x000fe40003800000 */
[----:B------:R-:W-:Y:S01]  /*07a0*/  LEA.HI R9, R9, R18, RZ, 0x7 ;  /* 0x0000001209097211 */ /* 0x000fe200078f38ff */
[----:B------:R-:W2:Y:S01]  /*07b0*/  S2R R6, SR_CTAID.Y ;  /* 0x0000000000067919 */ /* 0x000ea20000002600 */
[----:B------:R-:W-:Y:S01]  /*07c0*/  SHF.R.S32.HI R12, RZ, 0x1f, R7 ;  /* 0x0000001fff0c7819 */ /* 0x000fe20000011407 */
[----:B------:R-:W-:Y:S01]  /*07d0*/  ULDC UR4, c[0x0][0x150] ;  /* 0x0000540000047ab9 */ /* 0x000fe20000000800 */
[----:B------:R-:W-:Y:S01]  /*07e0*/  LOP3.LUT R9, R9, 0xffffff80, RZ, 0xc0, !PT ;  /* 0xffffff8009097812 */ /* 0x000fe200078ec0ff */
[----:B------:R-:W-:Y:S01]  /*07f0*/  NOP ;  /* 0x0000000000007918 */ /* 0x000fe20000000000 */
[----:B------:R-:W-:Y:S01]  /*0800*/  LEA.HI R12, R12, R7, RZ, 0x2 ;  /* 0x000000070c0c7211 */ /* 0x000fe200078f10ff */
[----:B------:R-:W-:Y:S01]  /*0810*/  UMOV UR37, 0x1 ;  /* 0x0000000100257882 */ /* 0x000fe20000000000 */
[----:B------:R-:W-:Y:S01]  /*0820*/  ISETP.NE.AND P4, PT, R0, RZ, PT ;  /* 0x000000ff0000720c */ /* 0x000fe20003f85270 */
[----:B------:R-:W-:Y:S01]  /*0830*/  IMAD.IADD R11, R18, 0x1, -R9 ;  /* 0x00000001120b7824 */ /* 0x000fe200078e0a09 */
[----:B------:R-:W-:-:S02]  /*0840*/  LOP3.LUT R12, R12, 0x3ffffffc, RZ, 0xc0, !PT ;  /* 0x3ffffffc0c0c7812 */ /* 0x000fc400078ec0ff */
[----:B------:R-:W-:Y:S02]  /*0850*/  MOV R89, 0x1 ;  /* 0x0000000100597802 */ /* 0x000fe40000000f00 */
[----:B------:R-:W-:Y:S01]  /*0860*/  SHF.R.S32.HI R8, RZ, 0x1f, R11 ;  /* 0x0000001fff087819 */ /* 0x000fe2000001140b */
[----:B------:R-:W-:Y:S01]  /*0870*/  IMAD.IADD R12, R7, 0x1, -R12 ;  /* 0x00000001070c7824 */ /* 0x000fe200078e0a0c */
[----:B------:R-:W-:Y:S02]  /*0880*/  ISETP.NE.AND P5, PT, R10, RZ, PT ;  /* 0x000000ff0a00720c */ /* 0x000fe40003fa5270 */
[----:B------:R-:W-:Y:S02]  /*0890*/  LEA.HI R8, R8, R11, RZ, 0x3 ;  /* 0x0000000b08087211 */ /* 0x000fe400078f18ff */
[----:B-----5:R-:W-:Y:S02]  /*08a0*/  ISETP.NE.OR P0, PT, R2, RZ, !P0 ;  /* 0x000000ff0200720c */ /* 0x020fe40004705670 */
[----:B-1----:R-:W-:-:S02]  /*08b0*/  I2FP.F32.U32 R13, UR8 ;  /* 0x00000008000d7c45 */ /* 0x002fc40008201000 */
[--C-:B------:R-:W-:Y:S02]  /*08c0*/  SHF.R.S32.HI R2, RZ, 0x3, R8.reuse ;  /* 0x00000003ff027819 */ /* 0x100fe40000011408 */
[----:B------:R-:W-:Y:S01]  /*08d0*/  SHF.R.S32.HI R9, RZ, 0x1f, R8 ;  /* 0x0000001fff097819 */ /* 0x000fe20000011408 */
[----:B------:R-:W-:Y:S01]  /*08e0*/  FMUL R13, R13, UR4 ;  /* 0x000000040d0d7c20 */ /* 0x000fe20008400000 */
[----:B------:R-:W1:Y:S01]  /*08f0*/  LDC R8, c[0x0][0x144] ;  /* 0x00005100ff087b82 */ /* 0x000e620000000800 */
[----:B------:R-:W-:Y:S01]  /*0900*/  ULDC UR4, c[0x0][0x154] ;  /* 0x0000550000047ab9 */ /* 0x000fe20000000800 */
[----:B------:R-:W-:Y:S02]  /*0910*/  LEA.HI R9, R9, R2, RZ, 0x2 ;  /* 0x0000000209097211 */ /* 0x000fe400078f10ff */
[----:B--2---:R-:W-:Y:S01]  /*0920*/  I2FP.F32.U32 R14, R6 ;  /* 0x00000006000e7245 */ /* 0x004fe20000201000 */
[----:B------:R-:W2:Y:S01]  /*0930*/  F2I.U32.TRUNC.NTZ R13, R13 ;  /* 0x0000000d000d7305 */ /* 0x000ea2000020f000 */
[----:B------:R-:W-:Y:S01]  /*0940*/  LOP3.LUT R9, R9, 0xfffffffc, RZ, 0xc0, !PT ;  /* 0xfffffffc09097812 */ /* 0x000fe200078ec0ff */
[----:B------:R-:W-:Y:S01]  /*0950*/  VOTEU.ALL UP0, P0 ;  /* 0x00000000003f7886 */ /* 0x000fe20000000000 */
[----:B------:R-:W-:Y:S01]  /*0960*/  VOTEU.ALL UP1, P0 ;  /* 0x00000000003f7886 */ /* 0x000fe20000020000 */
[----:B------:R-:W-:Y:S01]  /*0970*/  FMUL R14, R14, UR4 ;  /* 0x000000040e0e7c20 */ /* 0x000fe20008400000 */
[----:B------:R-:W-:Y:S01]  /*0980*/  UMOV UR4, 0x20 ;  /* 0x0000002000047882 */ /* 0x000fe20000000000 */
[----:B------:R-:W-:Y:S01]  /*0990*/  IMAD.IADD R9, R2, 0x1, -R9 ;  /* 0x0000000102097824 */ /* 0x000fe200078e0a09 */
[----:B------:R-:W5:Y:S01]  /*09a0*/  @!UP0 S2UR UR7, SR_CgaCtaId ;  /* 0x00000000000789c3 */ /* 0x000f620000008800 */
[----:B------:R-:W-:Y:S01]  /*09b0*/  @!UP0 UMOV UR6, 0x400 ;  /* 0x0000040000068882 */ /* 0x000fe20000000000 */
[----:B------:R-:W-:-:S04]  /*09c0*/  @!UP0 UIADD3 UR4, -UR4, 0x100000, URZ ;  /* 0x0010000004048890 */ /* 0x000fc8000fffe13f */
[----:B------:R-:W-:Y:S02]  /*09d0*/  @!UP0 USHF.L.U32 UR5, UR4, 0xb, URZ ;  /* 0x0000000b04058899 */ /* 0x000fe4000800063f */
[----:B------:R-:W-:Y:S01]  /*09e0*/  @!UP0 USHF.L.U32 UR4, UR4, 0x1, URZ ;  /* 0x0000000104048899 */ /* 0x000fe2000800063f */
[----:B------:R-:W-:Y:S01]  /*09f0*/  IMAD R12, R12, 0x4, R9 ;  /* 0x000000040c0c7824 */ /* 0x000fe200078e0209 */
[----:B------:R-:W3:Y:S04]  /*0a00*/  F2I.U32.TRUNC.NTZ R14, R14 ;  /* 0x0000000e000e7305 */ /* 0x000ee8000020f000 */
[----:B------:R-:W-:Y:S01]  /*0a10*/  LEA.HI R2, R12, R12, RZ, 0x1 ;  /* 0x0000000c0c027211 */ /* 0x000fe200078f08ff */
[----:B--2---:R-:W-:Y:S01]  /*0a20*/  IMAD.MOV R15, RZ, RZ, -R13 ;  /* 0x000000ffff0f7224 */ /* 0x004fe200078e0a0d */
[----:B------:R-:W2:Y:S02]  /*0a30*/  LDC R9, c[0x0][0x148] ;  /* 0x00005200ff097b82 */ /* 0x000ea40000000800 */
[----:B------:R-:W-:Y:S01]  /*0a40*/  LOP3.LUT R13, R2, 0xfffffffe, RZ, 0xc0, !PT ;  /* 0xfffffffe020d7812 */ /* 0x000fe200078ec0ff */
[----:B-1----:R-:W-:-:S04]  /*0a50*/  IMAD R8, R8, R15, UR8 ;  /* 0x0000000808087e24 */ /* 0x002fc8000f8e020f */
[----:B------:R-:W-:Y:S01]  /*0a60*/  IMAD.IADD R13, R12, 0x1, -R13 ;  /* 0x000000010c0d7824 */ /* 0x000fe200078e0a0d */
[----:B------:R-:W1:Y:S01]  /*0a70*/  LDC R15, c[0x0][0x140] ;  /* 0x00005000ff0f7b82 */ /* 0x000e620000000800 */
[----:B---3--:R-:W-:-:S03]  /*0a80*/  IMAD.MOV R24, RZ, RZ, -R14 ;  /* 0x000000ffff187224 */ /* 0x008fc600078e0a0e */
[----:B------:R-:W-:Y:S01]  /*0a90*/  ISETP.NE.AND P1, PT, R13, R8, PT ;  /* 0x000000080d00720c */ /* 0x000fe20003f25270 */
[C---:B------:R-:W-:Y:S01]  /*0aa0*/  IMAD.SHL.U32 R13, R12.reuse, 0x4, RZ ;  /* 0x000000040c0d7824 */ /* 0x040fe200078e00ff */
[----:B-----5:R-:W-:Y:S01]  /*0ab0*/  @!UP0 ULEA UR6, UR7, UR6, 0x18 ;  /* 0x0000000607068291 */ /* 0x020fe2000f8ec03f */
[----:B------:R-:W-:Y:S01]  /*0ac0*/  VOTEU.ALL UP0, P0 ;  /* 0x00000000003f7886 */ /* 0x000fe20000000000 */
[----:B------:R-:W-:Y:S02]  /*0ad0*/  LOP3.LUT P0, RZ, R11, 0x7, RZ, 0xc0, !PT ;  /* 0x000000070bff7812 */ /* 0x000fe4000780c0ff */
[----:B------:R-:W-:Y:S01]  /*0ae0*/  LOP3.LUT R88, R12, 0xc, R13, 0x78, !PT ;  /* 0x0000000c0c587812 */ /* 0x000fe200078e780d */
[----:B------:R-:W-:-:S03]  /*0af0*/  VIADD R12, R10, 0xffffffff ;  /* 0xffffffff0a0c7836 */ /* 0x000fc60000000000 */
[C---:B------:R-:W-:Y:S01]  /*0b00*/  ISETP.LT.U32.AND P0, PT, R88.reuse, 0x2, !P0 ;  /* 0x000000025800780c */ /* 0x040fe20004701070 */
[----:B--2---:R-:W-:Y:S02]  /*0b10*/  IMAD R13, R9, R24, R6 ;  /* 0x00000018090d7224 */ /* 0x004fe400078e0206 */
[----:B------:R-:W-:Y:S01]  /*0b20*/  @P1 LEA.HI R2, R88, R88, RZ, 0x1 ;  /* 0x0000005858021211 */ /* 0x000fe200078f08ff */
[----:B------:R-:W2:Y:S02]  /*0b30*/  FENCE.VIEW.ASYNC.S ;  /* 0x00000000000073c6 */ /* 0x000ea40000000000 */
[----:B--2---:R2:W3:Y:S01]  /*0b40*/  @!UP0 SYNCS.EXCH.64 URZ, [UR6+0x80], UR4 ;  /* 0x00008004063f85b2 */ /* 0x0044e20008000100 */
[----:B------:R-:W-:Y:S02]  /*0b50*/  @P1 SHF.R.S32.HI R2, RZ, 0x1, R2 ;  /* 0x00000001ff021819 */ /* 0x000fe40000011402 */
[----:B-1----:R-:W-:Y:S02]  /*0b60*/  ISETP.EQ.U32.AND P3, PT, R15, 0x1, PT ;  /* 0x000000010f00780c */ /* 0x002fe40003f62070 */
[----:B------:R-:W-:-:S02]  /*0b70*/  @P1 ISETP.NE.AND P6, PT, R2, R13, PT ;  /* 0x0000000d0200120c */ /* 0x000fc40003fc5270 */
[----:B------:R-:W-:Y:S02]  /*0b80*/  SEL R2, RZ, 0x1, !P0 ;  /* 0x00000001ff027807 */ /* 0x000fe40004000000 */
[----:B------:R-:W-:Y:S02]  /*0b90*/  @P1 SEL R89, RZ, 0x1, P6 ;  /* 0x00000001ff591807 */ /* 0x000fe40003000000 */
[C---:B------:R-:W-:Y:S02]  /*0ba0*/  ISETP.EQ.OR P1, PT, R0.reuse, 0x3, !P4 ;  /* 0x000000030000780c */ /* 0x040fe40006722670 */
[----:B------:R-:W-:Y:S01]  /*0bb0*/  ISETP.EQ.AND P6, PT, R0, 0x2, !P5 ;  /* 0x000000020000780c */ /* 0x000fe20006fc2270 */
[----:B------:R2:W1:Y:S01]  /*0bc0*/  @!UP1 SYNCS.EXCH.64 URZ, [UR6+0x88], UR4 ;  /* 0x00008804063f95b2 */ /* 0x0004620008000100 */
[----:B------:R-:W-:Y:S01]  /*0bd0*/  ISETP.EQ.AND P1, PT, R10, RZ, P1 ;  /* 0x000000ff0a00720c */ /* 0x000fe20000f22270 */
[----:B------:R-:W-:Y:S01]  /*0be0*/  NOP ;  /* 0x0000000000007918 */ /* 0x000fe20000000000 */
[----:B------:R-:W-:-:S02]  /*0bf0*/  ISETP.GE.U32.AND P0, PT, R12, 0x2, PT ;  /* 0x000000020c00780c */ /* 0x000fc40003f06070 */
[----:B------:R-:W-:Y:S02]  /*0c00*/  SEL R19, RZ, 0x1, !P6 ;  /* 0x00000001ff137807 */ /* 0x000fe40007000000 */
[----:B------:R-:W-:Y:S02]  /*0c10*/  SEL R22, RZ, 0x1, !P1 ;  /* 0x00000001ff167807 */ /* 0x000fe40004800000 */
[----:B------:R-:W-:Y:S02]  /*0c20*/  LOP3.LUT R89, R89, R2, RZ, 0xc0, !PT ;  /* 0x0000000259597212 */ /* 0x000fe400078ec0ff */
[----:B------:R-:W-:Y:S02]  /*0c30*/  SEL R19, R19, 0x2, P0 ;  /* 0x0000000213137807 */ /* 0x000fe40000000000 */
[----:B------:R-:W-:Y:S01]  /*0c40*/  SEL R22, R22, 0x2, P0 ;  /* 0x0000000216167807 */ /* 0x000fe20000000000 */
[----:B--23--:R-:W-:Y:S06]  /*0c50*/  @!P3 BRA `(.L_x_7) ;  /* 0x000000000008b947 */ /* 0x00cfec0003800000 */
[----:B-1--4-:R-:W-:Y:S01]  /*0c60*/  UCGABAR_ARV ;  /* 0x00000000000079c7 */ /* 0x012fe20008000000 */
[----:B------:R-:W-:Y:S05]  /*0c70*/  BRA `(.L_x_8) ;  /* 0x0000000000047947 */ /* 0x000fea0003800000 */
.L_x_7:
[----:B-1--4-:R-:W-:Y:S01]  /*0c80*/  NOP ;  /* 0x0000000000007918 */ /* 0x012fe20000000000 */
.L_x_8:
[----:B------:R-:W1:Y:S01]  /*0c90*/  LDC R2, c[0x0][0x904] ;  /* 0x00024100ff027b82 */ /* 0x000e620000000800 */
[----:B------:R-:W-:Y:S02]  /*0ca0*/  IMAD.U32 R10, RZ, RZ, UR8 ;  /* 0x00000008ff0a7e24 */ /* 0x000fe4000f8e00ff */
[----:B------:R-:W-:Y:S01]  /*0cb0*/  IMAD.MOV.U32 R11, RZ, RZ, RZ ;  /* 0x000000ffff0b7224 */ /* 0x000fe200078e00ff */
[----:B-1----:R-:W-:-:S04]  /*0cc0*/  ISETP.NE.AND P1, PT, R2, 0x1, PT ;  /* 0x000000010200780c */ /* 0x002fc80003f25270 */
[----:B------:R-:W-:-:S09]  /*0cd0*/  P2R R7, PR, RZ, 0x2 ;  /* 0x00000002ff077803 */ /* 0x000fd20000000000 */
[----:B------:R-:W1:Y:S01]  /*0ce0*/  @P1 LDC R17, c[0x0][0x10] ;  /* 0x00000400ff111b82 */ /* 0x000e620000000800 */
[----:B------:R-:W-:Y:S02]  /*0cf0*/  @P1 IMAD.MOV.U32 R7, RZ, RZ, RZ ;  /* 0x000000ffff071224 */ /* 0x000fe400078e00ff */
[----:B------:R-:W-:-:S05]  /*0d00*/  @P1 IMAD.MOV.U32 R15, RZ, RZ, RZ ;  /* 0x000000ffff0f1224 */ /* 0x000fca00078e00ff */
[----:B------:R-:W2:Y:S01]  /*0d10*/  @!P1 LDC R13, c[0x0][0xc] ;  /* 0x00000300ff0d9b82 */ /* 0x000ea20000000800 */
[----:B------:R-:W-:Y:S01]  /*0d20*/  ULDC UR4, c[0x0][0xc] ;  /* 0x0000030000047ab9 */ /* 0x000fe20000000800 */
[----:B------:R-:W-:Y:S01]  /*0d30*/  ULDC UR5, c[0x0][0x10] ;  /* 0x0000040000057ab9 */ /* 0x000fe20000000800 */
[----:B------:R-:W-:Y:S01]  /*0d40*/  ULDC UR6, c[0x0][0x14] ;  /* 0x0000050000067ab9 */ /* 0x000fe20000000800 */
[----:B------:R-:W-:-:S04]  /*0d50*/  UIMAD.WIDE.U32 UR4, UR4, UR5, URZ ;  /* 0x00000005040472a5 */ /* 0x000fc8000f8e003f */
[----:B------:R-:W-:Y:S02]  /*0d60*/  UIMAD.WIDE.U32 UR40, UR4, UR6, URZ ;  /* 0x00000006042872a5 */ /* 0x000fe4000f8e003f */
[----:B------:R-:W-:-:S04]  /*0d70*/  UIMAD UR38, UR5, UR6, URZ ;  /* 0x00000006052672a4 */ /* 0x000fc8000f8e023f */
[----:B------:R-:W-:Y:S01]  /*0d80*/  UIADD3 UR38, UR41, UR38, URZ ;  /* 0x0000002629267290 */ /* 0x000fe2000fffe03f */
[----:B-1----:R-:W-:-:S04]  /*0d90*/  @P1 IMAD.WIDE.U32 R16, R17, UR8, R6 ;  /* 0x0000000811101c25 */ /* 0x002fc8000f8e0006 */
[----:B------:R-:W-:Y:S02]  /*0da0*/  @P1 IMAD.IADD R17, R17, 0x1, R15 ;  /* 0x0000000111111824 */ /* 0x000fe400078e020f */
[----:B--2---:R-:W-:-:S04]  /*0db0*/  @!P1 IMAD.WIDE.U32 R10, R6, R13, R10 ;  /* 0x0000000d060a9225 */ /* 0x004fc800078e000a */
[----:B------:R-:W-:Y:S02]  /*0dc0*/  @!P1 IMAD.MOV.U32 R16, RZ, RZ, R10 ;  /* 0x000000ffff109224 */ /* 0x000fe400078e000a */
[----:B------:R-:W-:Y:S01]  /*0dd0*/  @!P1 IMAD.MOV.U32 R17, RZ, RZ, R11 ;  /* 0x000000ffff119224 */ /* 0x000fe200078e000b */
[----:B------:R-:W-:Y:S06]  /*0de0*/  @!P3 BRA `(.L_x_9) ;  /* 0x00000000000cb947 */ /* 0x000fec0003800000 */
[----:B------:R-:W-:Y:S01]  /*0df0*/  UCGABAR_WAIT ;  /* 0x0000000000007dc7 */ /* 0x000fe20008000000 */
[----:B------:R-:W-:Y:S01]  /*0e00*/  CCTL.IVALL ;  /* 0x00000000ff00798f */ /* 0x000fe20002000000 */
[----:B------:R-:W-:Y:S05]  /*0e10*/  BRA `(.L_x_10) ;  /* 0x0000000000047947 */ /* 0x000fea0003800000 */
.L_x_9:
[----:B------:R-:W-:Y:S06]  /*0e20*/  BAR.SYNC.DEFER_BLOCKING 0x0 ;  /* 0x0000000000007b1d */ /* 0x000fec0000010000 */
.L_x_10:
[----:B------:R-:W1:Y:S01]  /*0e30*/  S2UR UR36, SR_CgaCtaId ;  /* 0x00000000002479c3 */ /* 0x000e620000008800 */
[----:B------:R-:W-:Y:S04]  /*0e40*/  BSSY B6, `(.L_x_11) ;  /* 0x00006d8000067945 */ /* 0x000fe80003800000 */
[----:B------:R-:W-:Y:S05]  /*0e50*/  @!P5 BRA `(.L_x_12) ;  /* 0x00000044006cd947 */ /* 0x000fea0003800000 */
[----:B------:R-:W-:-:S13]  /*0e60*/  ISETP.GT.U32.AND P0, PT, R12, 0x1, PT ;  /* 0x000000010c00780c */ /* 0x000fda0003f04070 */
[----:B------:R-:W-:Y:S05]  /*0e70*/  @P0 BRA `(.L_x_13) ;  /* 0x0000006c00500947 */ /* 0x000fea0003800000 */
[----:B------:R-:W-:Y:S01]  /*0e80*/  ULDC.64 UR4, c[0x0][0x8f8] ;  /* 0x00023e0000047ab9 */ /* 0x000fe20000000a00 */
[----:B------:R-:W-:Y:S01]  /*0e90*/  UMOV UR47, 0xffffffff ;  /* 0xffffffff002f7882 */ /* 0x000fe20000000000 */
[----:B------:R-:W-:Y:S01]  /*0ea0*/  ISETP.GE.U32.AND P0, PT, R16, UR4, PT ;  /* 0x0000000410007c0c */ /* 0x000fe2000bf06070 */
[----:B------:R-:W-:Y:S01]  /*0eb0*/  IMAD.MOV.U32 R23, RZ, RZ, -0x1 ;  /* 0xffffffffff177424 */ /* 0x000fe200078e00ff */
[----:B------:R-:W-:Y:S01]  /*0ec0*/  PRMT R90, RZ, 0x7610, R90 ;  /* 0x00007610ff5a7816 */ /* 0x000fe2000000005a */
[----:B------:R-:W-:Y:S01]  /*0ed0*/  IMAD.MOV.U32 R95, RZ, RZ, -0x1 ;  /* 0xffffffffff5f7424 */ /* 0x000fe200078e00ff */
[----:B------:R-:W-:Y:S02]  /*0ee0*/  ISETP.GE.U32.AND.EX P0, PT, R17, UR5, PT, P0 ;  /* 0x0000000511007c0c */ /* 0x000fe4000bf06100 */
[----:B------:R-:W-:-:S11]  /*0ef0*/  PRMT R0, RZ, 0x7610, R0 ;  /* 0x00007610ff007816 */ /* 0x000fd60000000000 */
[----:B------:R-:W-:Y:S05]  /*0f00*/  @P0 BRA `(.L_x_14) ;  /* 0x0000000400240947 */ /* 0x000fea0003800000 */
[----:B------:R-:W2:Y:S01]  /*0f10*/  LDC.64 R20, c[0x0][0x8d0] ;  /* 0x00023400ff147b82 */ /* 0x000ea20000000a00 */
[----:B------:R-:W-:Y:S02]  /*0f20*/  IMAD.MOV.U32 R4, RZ, RZ, R16 ;  /* 0x000000ffff047224 */ /* 0x000fe400078e0010 */
[----:B------:R-:W-:-:S05]  /*0f30*/  IMAD.MOV.U32 R5, RZ, RZ, R17 ;  /* 0x000000ffff057224 */ /* 0x000fca00078e0011 */
[----:B------:R-:W3:Y:S08]  /*0f40*/  LDC R0, c[0x0][0x8d8] ;  /* 0x00023600ff007b82 */ /* 0x000ef00000000800 */
[----:B------:R-:W4:Y:S01]  /*0f50*/  LDC.64 R26, c[0x0][0x8c8] ;  /* 0x00023200ff1a7b82 */ /* 0x000f220000000a00 */
[----:B--2---:R-:W-:-:S04]  /*0f60*/  ISETP.NE.U32.AND P0, PT, R20, RZ, PT ;  /* 0x000000ff1400720c */ /* 0x004fc80003f05070 */
[----:B------:R-:W-:-:S13]  /*0f70*/  ISETP.NE.AND.EX P0, PT, R21, RZ, PT, P0 ;  /* 0x000000ff1500720c */ /* 0x000fda0003f05300 */
[----:B---34-:R-:W-:Y:S05]  /*0f80*/  @!P0 BRA `(.L_x_15) ;  /* 0x0000000000288947 */ /* 0x018fea0003800000 */
[----:B------:R-:W2:Y:S02]  /*0f90*/  LDC R3, c[0x0][0x8dc] ;  /* 0x00023700ff037b82 */ /* 0x000ea40000000800 */
[----:B--2---:R-:W-:-:S05]  /*0fa0*/  IADD3 R3, P0, R16, R3, RZ ;  /* 0x0000000310037210 */ /* 0x004fca0007f1e0ff */
[----:B------:R-:W-:-:S04]  /*0fb0*/  IMAD.X R15, RZ, RZ, R17, P0 ;  /* 0x000000ffff0f7224 */ /* 0x000fc800000e0611 */
[----:B------:R-:W-:-:S04]  /*0fc0*/  IMAD.WIDE.U32 R4, R15, R20, RZ ;  /* 0x000000140f047225 */ /* 0x000fc800078e00ff */
[----:B------:R-:W-:-:S04]  /*0fd0*/  IMAD.WIDE.U32 R10, P0, R3, R21, R4 ;  /* 0x00000015030a7225 */ /* 0x000fc80007800004 */
[----:B------:R-:W-:Y:S01]  /*0fe0*/  IMAD.WIDE.U32 R4, R3, R20, RZ ;  /* 0x0000001403047225 */ /* 0x000fe200078e00ff */
[----:B------:R-:W-:-:S03]  /*0ff0*/  IADD3.X R13, RZ, RZ, RZ, P0, !PT ;  /* 0x000000ffff0d7210 */ /* 0x000fc600007fe4ff */
[----:B------:R-:W-:Y:S01]  /*1000*/  IMAD.MOV.U32 R12, RZ, RZ, R11 ;  /* 0x000000ffff0c7224 */ /* 0x000fe200078e000b */
[----:B------:R-:W-:-:S05]  /*1010*/  IADD3 RZ, P0, R5, R10, RZ ;  /* 0x0000000a05ff7210 */ /* 0x000fca0007f1e0ff */
[----:B------:R-:W-:-:S08]  /*1020*/  IMAD.WIDE.U32.X R4, R15, R21, R12, P0 ;  /* 0x000000150f047225 */ /* 0x000fd000000e040c */
.L_x_15:
[----:B------:R-:W2:Y:S01]  /*1030*/  LDC.64 R14, c[0x0][0x8e8] ;  /* 0x00023a00ff0e7b82 */ /* 0x000ea20000000a00 */
[-CC-:B------:R-:W-:Y:S01]  /*1040*/  SHF.R.U64 R28, R4, R0.reuse, R5.reuse ;  /* 0x00000000041c7219 */ /* 0x180fe20000001205 */
[----:B------:R-:W-:Y:S01]  /*1050*/  ULDC UR4, c[0x0][0x900] ;  /* 0x0002400000047ab9 */ /* 0x000fe20000000800 */
[----:B------:R-:W-:Y:S02]  /*1060*/  SHF.R.U32.HI R0, RZ, R0, R5 ;  /* 0x00000000ff007219 */ /* 0x000fe40000011605 */
[----:B------:R-:W-:-:S03]  /*1070*/  IADD3 R3, P0, RZ, -R28, RZ ;  /* 0x8000001cff037210 */ /* 0x000fc60007f1e0ff */
[----:B------:R-:W3:Y:S02]  /*1080*/  LDC R10, c[0x0][0x8c0] ;  /* 0x00023000ff0a7b82 */ /* 0x000ee40000000800 */
[----:B------:R-:W-:-:S04]  /*1090*/  IMAD.X R5, RZ, RZ, ~R0, P0 ;  /* 0x000000ffff057224 */ /* 0x000fc800000e0e00 */
[-C--:B------:R-:W-:Y:S02]  /*10a0*/  IMAD R0, R5, R26.reuse, RZ ;  /* 0x0000001a05007224 */ /* 0x080fe400078e02ff */
[----:B------:R-:W4:Y:S01]  /*10b0*/  LDC R7, c[0x0][0x8b0] ;  /* 0x00022c00ff077b82 */ /* 0x000f220000000800 */
[----:B------:R-:W-:-:S04]  /*10c0*/  IMAD.WIDE.U32 R4, R3, R26, R16 ;  /* 0x0000001a03047225 */ /* 0x000fc800078e0010 */
[----:B------:R-:W-:Y:S02]  /*10d0*/  IMAD R3, R3, R27, R0 ;  /* 0x0000001b03037224 */ /* 0x000fe400078e0200 */
[----:B------:R-:W-:Y:S01]  /*10e0*/  IMAD R27, R9, R24, R6 ;  /* 0x00000018091b7224 */ /* 0x000fe200078e0206 */
[----:B------:R-:W1:Y:S01]  /*10f0*/  LDC R23, c[0x0][0x8a8] ;  /* 0x00022a00ff177b82 */ /* 0x000e620000000800 */
[----:B------:R-:W-:Y:S01]  /*1100*/  IMAD.IADD R3, R5, 0x1, R3 ;  /* 0x0000000105037824 */ /* 0x000fe200078e0203 */
[----:B--2---:R-:W-:-:S04]  /*1110*/  ISETP.NE.U32.AND P0, PT, R14, RZ, PT ;  /* 0x000000ff0e00720c */ /* 0x004fc80003f05070 */
[----:B------:R-:W-:Y:S02]  /*1120*/  ISETP.NE.AND.EX P0, PT, R15, RZ, PT, P0 ;  /* 0x000000ff0f00720c */ /* 0x000fe40003f05300 */
[----:B------:R-:W2:Y:S01]  /*1130*/  LDC R12, c[0x0][0x8f0] ;  /* 0x00023c00ff0c7b82 */ /* 0x000ea20000000800 */
[-CC-:B---3--:R-:W-:Y:S02]  /*1140*/  SHF.R.U64 R13, R4, R10.reuse, R3.reuse ;  /* 0x0000000a040d7219 */ /* 0x188fe40000001203 */
[----:B------:R-:W-:-:S05]  /*1150*/  SHF.R.U32.HI R0, RZ, R10, R3 ;  /* 0x0000000aff007219 */ /* 0x000fca0000011603 */
[----:B------:R-:W3:Y:S01]  /*1160*/  LDC R20, c[0x0][0x8e0] ;  /* 0x00023800ff147b82 */ /* 0x000ee20000000800 */
[-CC-:B----4-:R-:W-:Y:S02]  /*1170*/  SHF.R.U64 R25, R13, R7.reuse, R0.reuse ;  /* 0x000000070d197219 */ /* 0x190fe40000001200 */
[----:B------:R-:W-:Y:S01]  /*1180*/  SHF.R.U32.HI R3, RZ, R7, R0 ;  /* 0x00000007ff037219 */ /* 0x000fe20000011600 */
[----:B------:R-:W-:-:S03]  /*1190*/  IMAD.MOV.U32 R0, RZ, RZ, -0x1 ;  /* 0xffffffffff007424 */ /* 0x000fc600078e00ff */
[--C-:B------:R-:W-:Y:S01]  /*11a0*/  SHF.R.U64 R26, R25, UR4, R3.reuse ;  /* 0x00000004191a7c19 */ /* 0x100fe20008001203 */
[----:B------:R-:W4:Y:S01]  /*11b0*/  LDC R21, c[0x0][0x8b8] ;  /* 0x00022e00ff157b82 */ /* 0x000f220000000800 */
[----:B------:R-:W-:Y:S02]  /*11c0*/  SHF.L.U32 R0, R0, UR4, RZ ;  /* 0x0000000400007c19 */ /* 0x000fe400080006ff */
[----:B------:R-:W-:Y:S01]  /*11d0*/  SHF.R.U32.HI R5, RZ, UR4, R3 ;  /* 0x00000004ff057c19 */ /* 0x000fe20008011603 */
[----:B------:R-:W-:Y:S01]  /*11e0*/  IMAD.MOV.U32 R4, RZ, RZ, R26 ;  /* 0x000000ffff047224 */ /* 0x000fe200078e001a */
[----:B------:R-:W-:Y:S01]  /*11f0*/  LOP3.LUT R0, RZ, R0, RZ, 0x33, !PT ;  /* 0x00000000ff007212 */ /* 0x000fe200078e33ff */
[----:B-1----:R-:W-:Y:S06]  /*1200*/  @!P0 BRA `(.L_x_16) ;  /* 0x0000000000288947 */ /* 0x002fec0003800000 */
[----:B------:R-:W1:Y:S02]  /*1210*/  LDC R3, c[0x0][0x8f4] ;  /* 0x00023d00ff037b82 */ /* 0x000e640000000800 */
[----:B-1----:R-:W-:-:S05]  /*1220*/  IADD3 R3, P0, R26, R3, RZ ;  /* 0x000000031a037210 */ /* 0x002fca0007f1e0ff */
[----:B------:R-:W-:-:S04]  /*1230*/  IMAD.X R9, RZ, RZ, R5, P0 ;  /* 0x000000ffff097224 */ /* 0x000fc800000e0605 */
[----:B------:R-:W-:-:S04]  /*1240*/  IMAD.WIDE.U32 R4, R9, R14, RZ ;  /* 0x0000000e09047225 */ /* 0x000fc800078e00ff */
[----:B------:R-:W-:-:S04]  /*1250*/  IMAD.WIDE.U32 R6, P0, R3, R15, R4 ;  /* 0x0000000f03067225 */ /* 0x000fc80007800004 */
[----:B------:R-:W-:-:S04]  /*1260*/  IMAD.WIDE.U32 R4, R3, R14, RZ ;  /* 0x0000000e03047225 */ /* 0x000fc800078e00ff */
[----:B------:R-:W-:Y:S01]  /*1270*/  IMAD.X R11, RZ, RZ, RZ, P0 ;  /* 0x000000ffff0b7224 */ /* 0x000fe200000e06ff */
[----:B------:R-:W-:Y:S01]  /*1280*/  IADD3 RZ, P0, R5, R6, RZ ;  /* 0x0000000605ff7210 */ /* 0x000fe20007f1e0ff */
[----:B------:R-:W-:-:S04]  /*1290*/  IMAD.MOV.U32 R10, RZ, RZ, R7 ;  /* 0x000000ffff0a7224 */ /* 0x000fc800078e0007 */
[----:B------:R-:W-:-:S08]  /*12a0*/  IMAD.WIDE.U32.X R4, R9, R15, R10, P0 ;  /* 0x0000000f09047225 */ /* 0x000fd000000e040a */
.L_x_16:
[----:B--2---:R-:W-:Y:S01]  /*12b0*/  SHF.R.U64 R3, R4, R12, R5 ;  /* 0x0000000c04037219 */ /* 0x004fe20000001205 */
[----:B------:R-:W-:Y:S01]  /*12c0*/  USHF.L.U32 UR4, UR37, UR4, URZ ;  /* 0x0000000425047299 */ /* 0x000fe2000800063f */
[----:B------:R-:W-:Y:S01]  /*12d0*/  LOP3.LUT R0, R25, R0, RZ, 0xc0, !PT ;  /* 0x0000000019007212 */ /* 0x000fe200078ec0ff */
[----:B------:R-:W-:Y:S01]  /*12e0*/  VIADD R4, R23, 0xffffffff ;  /* 0xffffffff17047836 */ /* 0x000fe20000000000 */
[----:B------:R-:W-:Y:S01]  /*12f0*/  SEL R8, R8, R27, !P1 ;  /* 0x0000001b08087207 */ /* 0x000fe20004800000 */
[----:B------:R-:W-:Y:S01]  /*1300*/  IMAD.MOV R5, RZ, RZ, -R3 ;  /* 0x000000ffff057224 */ /* 0x000fe200078e0a03 */
[----:B------:R-:W-:Y:S01]  /*1310*/  R2UR UR47, R28 ;  /* 0x000000001c2f72ca */ /* 0x000fe200000e0000 */
[----:B------:R-:W-:Y:S01]  /*1320*/  IMAD R3, R3, UR4, R0 ;  /* 0x0000000403037c24 */ /* 0x000fe2000f8e0200 */
[----:B------:R-:W-:Y:S01]  /*1330*/  LOP3.LUT R4, R13, R4, RZ, 0xc0, !PT ;  /* 0x000000040d047212 */ /* 0x000fe200078ec0ff */
[----:B---3--:R-:W-:Y:S02]  /*1340*/  IMAD R0, R5, R20, R26 ;  /* 0x0000001405007224 */ /* 0x008fe400078e021a */
[----:B----4-:R-:W-:-:S02]  /*1350*/  IMAD R8, R3, R21, R8 ;  /* 0x0000001503087224 */ /* 0x010fc400078e0208 */
[----:B------:R-:W-:Y:S02]  /*1360*/  IMAD R23, R0, R23, R4 ;  /* 0x0000001700177224 */ /* 0x000fe400078e0204 */
[----:B------:R-:W-:-:S03]  /*1370*/  IMAD.MOV.U32 R0, RZ, RZ, 0x1 ;  /* 0x00000001ff007424 */ /* 0x000fc600078e00ff */
[----:B------:R-:W-:Y:S02]  /*1380*/  SEL R95, R23, R8, !P1 ;  /* 0x00000008175f7207 */ /* 0x000fe40004800000 */
[----:B------:R-:W-:-:S07]  /*1390*/  SEL R23, R8, R23, !P1 ;  /* 0x0000001708177207 */ /* 0x000fce0004800000 */
.L_x_14:
[----:B------:R-:W-:-:S08]  /*13a0*/  NOP ;  /* 0x0000000000007918 */ /* 0x000fd00000000000 */
[----:B------:R-:W2:Y:S02]  /*13b0*/  USETMAXREG.TRY_ALLOC.CTAPOOL UP0, 0xe8 ;  /* 0x000000e8000079c8 */ /* 0x000ea40008000600 */
[----:B--2---:R-:W-:-:S13]  /*13c0*/  PLOP3.LUT P0, PT, PT, PT, UP0, 0x80, 0x0 ;  /* 0x000000000000781c */ /* 0x004fda0003f0f008 */
[----:B------:R-:W-:Y:S05]  /*13d0*/  @!P0 BRA `(.L_x_14) ;  /* 0xfffffffc00f08947 */ /* 0x000fea000383ffff */
[----:B------:R-:W-:Y:S02]  /*13e0*/  ULDC.64 UR4, c[0x0][0x590] ;  /* 0x0001640000047ab9 */ /* 0x000fe40000000a00 */
[----:B------:R-:W-:Y:S02]  /*13f0*/  IMAD.U32 R97, RZ, RZ, UR4 ;  /* 0x00000004ff617e24 */ /* 0x000fe4000f8e00ff */
[----:B------:R-:W-:-:S03]  /*1400*/  IMAD.U32 R98, RZ, RZ, UR5 ;  /* 0x00000005ff627e24 */ /* 0x000fc6000f8e00ff */
[----:B------:R-:W-:-:S04]  /*1410*/  ISETP.NE.U32.AND P1, PT, R97, RZ, PT ;  /* 0x000000ff6100720c */ /* 0x000fc80003f25070 */
[----:B------:R-:W-:-:S13]  /*1420*/  ISETP.NE.AND.EX P0, PT, R98, RZ, PT, P1 ;  /* 0x000000ff6200720c */ /* 0x000fda0003f05310 */
[----:B------:R-:W-:Y:S05]  /*1430*/  @P0 BRA `(.L_x_17) ;  /* 0x00000000002c0947 */ /* 0x000fea0003800000 */
[----:B------:R-:W-:Y:S02]  /*1440*/  ULDC.64 UR4, c[0x0][0x588] ;  /* 0x0001620000047ab9 */ /* 0x000fe40000000a00 */
[----:B------:R-:W-:-:S04]  /*1450*/  ISETP.NE.U32.AND P0, PT, RZ, UR4, PT ;  /* 0x00000004ff007c0c */ /* 0x000fc8000bf05070 */
[----:B------:R-:W-:-:S13]  /*1460*/  ISETP.NE.AND.EX P0, PT, RZ, UR5, PT, P0 ;  /* 0x00000005ff007c0c */ /* 0x000fda000bf05300 */
[----:B------:R-:W-:Y:S05]  /*1470*/  @!P0 BRA `(.L_x_18) ;  /* 0x0000000000108947 */ /* 0x000fea0003800000 */
[----:B------:R-:W2:Y:S02]  /*1480*/  LDC.64 R92, c[0x0][0x588] ;  /* 0x00016200ff5c7b82 */ /* 0x000ea40000000a00 */
[----:B--2---:R2:W5:Y:S01]  /*1490*/  LDG.E R92, desc[UR42][R92.64] ;  /* 0x0000002a5c5c7981 */ /* 0x004562000c1e1900 */
[----:B------:R-:W-:Y:S01]  /*14a0*/  MOV R90, 0x1 ;  /* 0x00000001005a7802 */ /* 0x000fe20000000f00 */
[----:B------:R-:W-:Y:S06]  /*14b0*/  BRA `(.L_x_17) ;  /* 0x00000000000c7947 */ /* 0x000fec0003800000 */
.L_x_18:
[----:B------:R-:W-:Y:S01]  /*14c0*/  ULDC UR4, c[0x0][0x580] ;  /* 0x0001600000047ab9 */ /* 0x000fe20000000800 */
[----:B------:R-:W-:Y:S02]  /*14d0*/  IMAD.MOV.U32 R90, RZ, RZ, 0x1 ;  /* 0x00000001ff5a7424 */ /* 0x000fe400078e00ff */
[----:B------:R-:W-:-:S07]  /*14e0*/  IMAD.U32 R92, RZ, RZ, UR4 ;  /* 0x00000004ff5c7e24 */ /* 0x000fce000f8e00ff */
.L_x_17:
[----:B------:R-:W-:Y:S02]  /*14f0*/  ULDC.64 UR4, c[0x0][0x5b0] ;  /* 0x00016c0000047ab9 */ /* 0x000fe40000000a00 */
[----:B------:R-:W-:-:S04]  /*1500*/  ISETP.NE.U32.AND P0, PT, RZ, UR4, PT ;  /* 0x00000004ff007c0c */ /* 0x000fc8000bf05070 */
[----:B------:R-:W-:-:S13]  /*1510*/  ISETP.NE.AND.EX P0, PT, RZ, UR5, PT, P0 ;  /* 0x00000005ff007c0c */ /* 0x000fda000bf05300 */
[----:B------:R-:W-:Y:S05]  /*1520*/  @P0 BRA `(.L_x_19) ;  /* 0x0000000000240947 */ /* 0x000fea0003800000 */
[----:B------:R-:W-:Y:S02]  /*1530*/  ULDC.64 UR4, c[0x0][0x5a8] ;  /* 0x00016a0000047ab9 */ /* 0x000fe40000000a00 */
[----:B------:R-:W-:-:S04]  /*1540*/  ISETP.NE.U32.AND P0, PT, RZ, UR4, PT ;  /* 0x00000004ff007c0c */ /* 0x000fc8000bf05070 */
[----:B------:R-:W-:-:S13]  /*1550*/  ISETP.NE.AND.EX P0, PT, RZ, UR5, PT, P0 ;  /* 0x00000005ff007c0c */ /* 0x000fda000bf05300 */
[----:B------:R-:W-:Y:S05]  /*1560*/  @!P0 BRA `(.L_x_20) ;  /* 0x00000000000c8947 */ /* 0x000fea0003800000 */
[----:B------:R-:W2:Y:S02]  /*1570*/  LDC.64 R4, c[0x0][0x5a8] ;  /* 0x00016a00ff047b82 */ /* 0x000ea40000000a00 */
[----:B--2---:R3:W5:Y:S01]  /*1580*/  LDG.E R93, desc[UR42][R4.64] ;  /* 0x0000002a045d7981 */ /* 0x004762000c1e1900 */
[----:B------:R-:W-:Y:S05]  /*1590*/  BRA `(.L_x_19) ;  /* 0x0000000000087947 */ /* 0x000fea0003800000 */
.L_x_20:
[----:B------:R-:W-:Y:S02]  /*15a0*/  ULDC UR4, c[0x0][0x5a0] ;  /* 0x0001680000047ab9 */ /* 0x000fe40000000800 */
[----:B--2---:R-:W-:-:S07]  /*15b0*/  IMAD.U32 R93, RZ, RZ, UR4 ;  /* 0x00000004ff5d7e24 */ /* 0x004fce000f8e00ff */
.L_x_19:
[----:B------:R-:W-:Y:S01]  /*15c0*/  LOP3.LUT P2, RZ, R0, 0xff, RZ, 0xc0, !PT ;  /* 0x000000ff00ff7812 */ /* 0x000fe2000784c0ff */
[----:B------:R-:W-:Y:S01]  /*15d0*/  UMOV UR39, URZ ;  /* 0x0000003f00277c82 */ /* 0x000fe20008000000 */
[----:B------:R-:W-:-:S11]  /*15e0*/  PLOP3.LUT P0, PT, PT, PT, PT, 0x80, 0x0 ;  /* 0x000000000000781c */ /* 0x000fd60003f0f070 */
[----:B------:R-:W-:Y:S05]  /*15f0*/  @!P2 BRA `(.L_x_21) ;  /* 0x0000003800eca947 */ /* 0x000fea0003800000 */
[----:B------:R-:W-:Y:S01]  /*1600*/  ULDC UR4, c[0x0][0x28c] ;  /* 0x0000a30000047ab9 */ /* 0x000fe20000000800 */
[----:B------:R-:W-:Y:S01]  /*1610*/  LOP3.LUT R94, R22, 0x1, RZ, 0xfc, !PT ;  /* 0x00000001165e7812 */ /* 0x000fe200078efcff */
[----:B------:R-:W-:Y:S01]  /*1620*/  UIADD3 UR4, UR4, 0x3f, URZ ;  /* 0x0000003f04047890 */ /* 0x000fe2000fffe03f */
[----:B------:R-:W-:Y:S01]  /*1630*/  LOP3.LUT R96, R19, 0x1, RZ, 0xfc, !PT ;  /* 0x0000000113607812 */ /* 0x000fe200078efcff */
[----:B------:R-:W-:Y:S01]  /*1640*/  IMAD.MOV.U32 R91, RZ, RZ, 0x1 ;  /* 0x00000001ff5b7424 */ /* 0x000fe200078e00ff */
[----:B------:R-:W-:Y:S01]  /*1650*/  ULDC.64 UR54, c[0x0][0x198] ;  /* 0x0000660000367ab9 */ /* 0x000fe20000000a00 */
[----:B------:R-:W-:Y:S01]  /*1660*/  USHF.R.S32.HI UR5, URZ, 0x1f, UR4 ;  /* 0x0000001f3f057899 */ /* 0x000fe20008011404 */
[----:B------:R-:W-:Y:S01]  /*1670*/  UMOV UR48, URZ ;  /* 0x0000003f00307c82 */ /* 0x000fe20008000000 */
[----:B------:R-:W-:Y:S02]  /*1680*/  UMOV UR49, URZ ;  /* 0x0000003f00317c82 */ /* 0x000fe40008000000 */
[----:B------:R-:W-:Y:S01]  /*1690*/  ULEA.HI UR5, UR5, UR4, URZ, 0x6 ;  /* 0x0000000405057291 */ /* 0x000fe2000f8f303f */
[----:B------:R-:W-:Y:S01]  /*16a0*/  UMOV UR50, URZ ;  /* 0x0000003f00327c82 */ /* 0x000fe20008000000 */
[----:B------:R-:W-:-:S02]  /*16b0*/  UMOV UR39, URZ ;  /* 0x0000003f00277c82 */ /* 0x000fc40008000000 */
[----:B------:R-:W-:-:S12]  /*16c0*/  USHF.R.S32.HI UR51, URZ, 0x6, UR5 ;  /* 0x000000063f337899 */ /* 0x000fd80008011405 */
.L_x_94:
[----:B------:R-:W-:Y:S01]  /*16d0*/  LOP3.LUT R0, R18, 0x80, RZ, 0xc0, !PT ;  /* 0x0000008012007812 */ /* 0x000fe200078ec0ff */
[----:B------:R-:W4:Y:S01]  /*16e0*/  S2UR UR52, SR_CgaCtaId ;  /* 0x00000000003479c3 */ /* 0x000f220000008800 */
[----:B------:R-:W-:Y:S02]  /*16f0*/  UMOV UR53, 0x400 ;  /* 0x0000040000357882 */ /* 0x000fe40000000000 */
[----:B------:R-:W-:-:S06]  /*1700*/  SHF.R.U32.HI R0, RZ, 0x7, R0 ;  /* 0x00000007ff007819 */ /* 0x000fcc0000011600 */
[----:B-1----:R-:W1:Y:S01]  /*1710*/  SHFL.IDX PT, R0, R0, RZ, 0x1f ;  /* 0x00001fff00007589 */ /* 0x002e6200000e0000 */
[----:B----4-:R-:W-:Y:S01]  /*1720*/  ULEA UR53, UR52, UR53, 0x18 ;  /* 0x0000003534357291 */ /* 0x010fe2000f8ec03f */
[----:B-1----:R-:W-:-:S13]  /*1730*/  R2UR UR4, R0 ;  /* 0x00000000000472ca */ /* 0x002fda00000e0000 */
[----:B------:R-:W-:-:S04]  /*1740*/  ULEA.HI UR5, UR4, UR4, URZ, 0x1 ;  /* 0x0000000404057291 */ /* 0x000fc8000f8f083f */
[----:B------:R-:W-:-:S04]  /*1750*/  ULOP3.LUT UR5, UR5, 0x7fffe, URZ, 0xc0, !UPT ;  /* 0x0007fffe05057892 */ /* 0x000fc8000f8ec03f */
[----:B------:R-:W-:-:S03]  /*1760*/  UIADD3 UR5, UR4, -UR5, URZ ;  /* 0x8000000504057290 */ /* 0x000fc6000fffe03f */
[----:B------:R-:W-:Y:S01]  /*1770*/  ULDC UR4, c[0x0][0x28c] ;  /* 0x0000a30000047ab9 */ /* 0x000fe20000000800 */
[----:B------:R-:W-:Y:S01]  /*1780*/  ULEA UR5, UR5, UR53, 0xd ;  /* 0x0000003505057291 */ /* 0x000fe2000f8e683f */
[----:B------:R-:W-:-:S03]  /*1790*/  ISETP.LT.AND P0, PT, RZ, UR4, PT ;  /* 0x00000004ff007c0c */ /* 0x000fc6000bf01270 */
[----:B------:R-:W-:-:S04]  /*17a0*/  UIADD3 UR5, UR5, 0x8400, URZ ;  /* 0x0000840005057890 */ /* 0x000fc8000fffe03f */
[----:B------:R-:W-:-:S04]  /*17b0*/  USHF.R.U32.HI UR5, URZ, 0x4, UR5 ;  /* 0x000000043f057899 */ /* 0x000fc80008011605 */
[----:B------:R-:W-:Y:S02]  /*17c0*/  ULOP3.LUT UR44, UR5, 0x3fff, URZ, 0xc0, !UPT ;  /* 0x00003fff052c7892 */ /* 0x000fe4000f8ec03f */
[----:B------:R-:W-:Y:S10]  /*17d0*/  @P0 BRA `(.L_x_22) ;  /* 0x0000000000400947 */ /* 0x000ff40003800000 */
[----:B------:R-:W-:Y:S01]  /*17e0*/  MOV R0, 0x0 ;  /* 0x0000000000007802 */ /* 0x000fe20000000f00 */
[----:B------:R-:W-:Y:S01]  /*17f0*/  ULDC.64 UR4, c[0x4][0x70] ;  /* 0x01001c0000047ab9 */ /* 0x000fe20000000a00 */
[----:B------:R-:W-:Y:S01]  /*1800*/  ULDC.64 UR6, c[0x4][0x8] ;  /* 0x0100020000067ab9 */ /* 0x000fe20000000a00 */
[----:B---3--:R-:W-:Y:S01]  /*1810*/  IMAD.U32 R4, RZ, RZ, UR4 ;  /* 0x00000004ff047e24 */ /* 0x008fe2000f8e00ff */
[----:B------:R1:W3:Y:S01]  /*1820*/  LDC.64 R14, c[0x4][R0] ;  /* 0x01000000000e7b82 */ /* 0x0002e20000000a00 */
[----:B------:R-:W-:Y:S01]  /*1830*/  IMAD.U32 R5, RZ, RZ, UR5 ;  /* 0x00000005ff057e24 */ /* 0x000fe2000f8e00ff */
[----:B------:R-:W-:Y:S01]  /*1840*/  ULDC.64 UR4, c[0x4][0x78] ;  /* 0x01001e0000047ab9 */ /* 0x000fe20000000a00 */
[----:B------:R-:W-:Y:S02]  /*1850*/  IMAD.U32 R10, RZ, RZ, UR6 ;  /* 0x00000006ff0a7e24 */ /* 0x000fe4000f8e00ff */
[----:B------:R-:W-:Y:S02]  /*1860*/  IMAD.U32 R6, RZ, RZ, UR4 ;  /* 0x00000004ff067e24 */ /* 0x000fe4000f8e00ff */
[----:B------:R-:W-:-:S02]  /*1870*/  IMAD.U32 R7, RZ, RZ, UR5 ;  /* 0x00000005ff077e24 */ /* 0x000fc4000f8e00ff */
[----:B------:R-:W-:Y:S02]  /*1880*/  IMAD.U32 R11, RZ, RZ, UR7 ;  /* 0x00000007ff0b7e24 */ /* 0x000fe4000f8e00ff */
[----:B------:R-:W-:Y:S02]  /*1890*/  IMAD.MOV.U32 R8, RZ, RZ, 0x1e1 ;  /* 0x000001e1ff087424 */ /* 0x000fe400078e00ff */
[----:B------:R-:W-:Y:S02]  /*18a0*/  IMAD.MOV.U32 R12, RZ, RZ, 0x1 ;  /* 0x00000001ff0c7424 */ /* 0x000fe400078e00ff */
[----:B-1----:R-:W-:-:S07]  /*18b0*/  IMAD.MOV.U32 R13, RZ, RZ, RZ ;  /* 0x000000ffff0d7224 */ /* 0x002fce00078e00ff */
[----:B------:R-:W-:-:S07]  /*18c0*/  LEPC R20, `(.L_x_22) ;  /* 0x000000001014794e */ /* 0x000fce0000000000 */
[----:B--23-5:R-:W-:Y:S05]  /*18d0*/  CALL.ABS.NOINC R14 ;  /* 0x000000000e007343 */ /* 0x02cfea0003c00000 */
.L_x_22:
[----:B------:R-:W-:-:S13]  /*18e0*/  ISETP.NE.AND P0, PT, R94, 0x3, PT ;  /* 0x000000035e00780c */ /* 0x000fda0003f05270 */
[----:B------:R-:W-:Y:S05]  /*18f0*/  @!P0 BRA `(.L_x_23) ;  /* 0x0000000000048947 */ /* 0x000fea0003800000 */
[----:B------:R-:W-:Y:S01]  /*1900*/  BPT.TRAP 0x1 ;  /* 0x000000040000795c */ /* 0x000fe20000300000 */
.L_x_23:
[----:B------:R-:W-:Y:S01]  /*1910*/  IMAD.U32 R0, RZ, RZ, UR49 ;  /* 0x00000031ff007e24 */ /* 0x000fe2000f8e00ff */
[----:B------:R-:W-:-:S04]  /*1920*/  MOV R3, UR50 ;  /* 0x0000003200037c02 */ /* 0x000fc80008000f00 */
[----:B------:R-:W-:Y:S02]  /*1930*/  LEA R3, R3, UR53, 0x3 ;  /* 0x0000003503037c11 */ /* 0x000fe4000f8e18ff */
[----:B------:R-:W-:-:S04]  /*1940*/  SHF.L.U32 R0, R0, 0x1f, RZ ;  /* 0x0000001f00007819 */ /* 0x000fc800000006ff */
[----:B------:R1:W4:Y:S01]  /*1950*/  SYNCS.PHASECHK.TRANS64.TRYWAIT P1, [R3+URZ], R0 ;  /* 0x00000000030075a7 */ /* 0x000322000802017f */
[----:B------:R-:W-:Y:S05]  /*1960*/  @!P0 BRA `(.L_x_24) ;  /* 0x0000000000048947 */ /* 0x000fea0003800000 */
[----:B------:R-:W-:Y:S01]  /*1970*/  BPT.TRAP 0x1 ;  /* 0x000000040000795c */ /* 0x000fe20000300000 */
.L_x_24:
[----:B----4-:R-:W-:Y:S05]  /*1980*/  @P1 BRA `(.L_x_25) ;  /* 0x0000000000081947 */ /* 0x010fea0003800000 */
[----:B------:R-:W4:Y:S02]  /*1990*/  SYNCS.PHASECHK.TRANS64.TRYWAIT P1, [R3+URZ], R0 ;  /* 0x00000000030075a7 */ /* 0x000f24000802017f */
[----:B----4-:R-:W-:Y:S05]  /*19a0*/  @!P1 BRA `(.L_x_26) ;  /* 0x00000060008c9947 */ /* 0x010fea0003800000 */
.L_x_25:
[----:B------:R-:W-:-:S04]  /*19b0*/  UISETP.LT.AND UP0, UPT, UR51, 0x1, UPT ;  /* 0x000000013300788c */ /* 0x000fc8000bf01270 */
[----:B------:R-:W-:-:S06]  /*19c0*/  USEL UR4, UR51, 0x1, UP0 ;  /* 0x0000000133047887 */ /* 0x000fcc0008000000 */
[----:B-1--4-:R-:W-:Y:S01]  /*19d0*/  IMAD.U32 R0, RZ, RZ, UR4 ;  /* 0x00000004ff007e24 */ /* 0x012fe2000f8e00ff */
[----:B------:R-:W-:Y:S05]  /*19e0*/  WARPSYNC.ALL ;  /* 0x0000000000007948 */ /* 0x000fea0003800000 */
[----:B------:R-:W-:-:S04]  /*19f0*/  IADD3 R0, -R0, UR51, RZ ;  /* 0x0000003300007c10 */ /* 0x000fc8000fffe1ff */
[----:B------:R-:W-:Y:S01]  /*1a00*/  ISETP.GE.AND P1, PT, R0, 0x1, PT ;  /* 0x000000010000780c */ /* 0x000fe20003f26270 */
[----:B------:R-:W-:Y:S01]  /*1a10*/  UIADD3 UR4, UR53, 0x28400, URZ ;  /* 0x0002840035047890 */ /* 0x000fe2000fffe03f */
[----:B------:R-:W-:Y:S01]  /*1a20*/  WARPGROUP.ARRIVE ;  /* 0x00000000000079c5 */ /* 0x000fe20000000000 */
[----:B------:R-:W-:Y:S02]  /*1a30*/  ULOP3.LUT UR8, UR44, 0x10000, URZ, 0xfc, !UPT ;  /* 0x000100002c087892 */ /* 0x000fe4000f8efc3f */
[----:B------:R-:W-:Y:S02]  /*1a40*/  USHF.R.U32.HI UR4, URZ, 0x4, UR4 ;  /* 0x000000043f047899 */ /* 0x000fe40008011604 */
[----:B------:R-:W-:Y:S02]  /*1a50*/  ULEA UR11, UR50, UR8, 0xb ;  /* 0x00000008320b7291 */ /* 0x000fe4000f8e583f */
[----:B------:R-:W-:Y:S01]  /*1a60*/  ULOP3.LUT UR4, UR4, 0x3fff, URZ, 0xc0, !UPT ;  /* 0x00003fff04047892 */ /* 0x000fe2000f8ec03f */
[----:B------:R-:W-:Y:S01]  /*1a70*/  UMOV UR5, 0x40000040 ;  /* 0x4000004000057882 */ /* 0x000fe20000000000 */
[----:B------:R-:W-:-:S02]  /*1a80*/  UMOV UR7, 0x40000040 ;  /* 0x4000004000077882 */ /* 0x000fc40000000000 */
[----:B------:R-:W-:Y:S02]  /*1a90*/  ULOP3.LUT UR9, UR4, 0x10000, URZ, 0xfc, !UPT ;  /* 0x0001000004097892 */ /* 0x000fe4000f8efc3f */
[----:B------:R-:W-:Y:S02]  /*1aa0*/  UIADD3 UR12, UR11, 0x400, URZ ;  /* 0x000004000b0c7890 */ /* 0x000fe4000fffe03f */
[----:B------:R-:W-:Y:S01]  /*1ab0*/  ULEA UR10, UR50, UR9, 0x9 ;  /* 0x00000009320a7291 */ /* 0x000fe2000f8e483f */
[----:B------:R-:W-:-:S06]  /*1ac0*/  UMOV UR4, UR11 ;  /* 0x0000000b00047c82 */ /* 0x000fcc0008000000 */
[----:B------:R-:W-:Y:S02]  /*1ad0*/  UMOV UR6, UR10 ;  /* 0x0000000a00067c82 */ /* 0x000fe40008000000 */
[----:B------:R-:W-:Y:S01]  /*1ae0*/  HGMMA.64x64x16.F32 R56, gdesc[UR4], RZ, !UPT, gsb0 ;  /* 0x00e00000043879f0 */ /* 0x000fe2000c0008ff */
[----:B------:R-:W-:Y:S01]  /*1af0*/  UMOV UR4, UR12 ;  /* 0x0000000c00047c82 */ /* 0x000fe20008000000 */
[----:B------:R-:W-:Y:S01]  /*1b00*/  UMOV UR5, 0x40000040 ;  /* 0x4000004000057882 */ /* 0x000fe20000000000 */
[----:B------:R-:W-:Y:S01]  /*1b10*/  UIADD3 UR12, UR11, 0x402, URZ ;  /* 0x000004020b0c7890 */ /* 0x000fe2000fffe03f */
[----:B------:R-:W-:Y:S02]  /*1b20*/  WARPGROUP.DEPBAR.LE gsb0, 0x0 ;  /* 0x00008000000079c5 */ /* 0x000fe40000010000 */
[----:B------:R-:W-:-:S06]  /*1b30*/  WARPGROUP.ARRIVE ;  /* 0x00000000000079c5 */ /* 0x000fcc0000000000 */
[----:B------:R-:W-:Y:S01]  /*1b40*/  HGMMA.64x64x16.F32 R24, gdesc[UR4], RZ, !UPT, gsb0 ;  /* 0x00e00000041879f0 */ /* 0x000fe2000c0008ff */
[----:B------:R-:W-:Y:S02]  /*1b50*/  UIADD3 UR4, UR11, 0x2, URZ ;  /* 0x000000020b047890 */ /* 0x000fe4000fffe03f */
[----:B------:R-:W-:Y:S01]  /*1b60*/  UIADD3 UR6, UR10, 0x2, URZ ;  /* 0x000000020a067890 */ /* 0x000fe2000fffe03f */
[----:B------:R-:W-:Y:S01]  /*1b70*/  UMOV UR5, 0x40000040 ;  /* 0x4000004000057882 */ /* 0x000fe20000000000 */
[----:B------:R-:W-:Y:S01]  /*1b80*/  UMOV UR7, 0x40000040 ;  /* 0x4000004000077882 */ /* 0x000fe20000000000 */
[----:B------:R-:W-:Y:S02]  /*1b90*/  WARPGROUP.DEPBAR.LE gsb0, 0x0 ;  /* 0x00008000000079c5 */ /* 0x000fe40000010000 */
[----:B------:R-:W-:-:S06]  /*1ba0*/  WARPGROUP.ARRIVE ;  /* 0x00000000000079c5 */ /* 0x000fcc0000000000 */
[----:B------:R-:W-:Y:S01]  /*1bb0*/  HGMMA.64x64x16.F32 R56, gdesc[UR4], R56, gsb0 ;  /* 0x00e00000043879f0 */ /* 0x000fe20008000838 */
[----:B------:R-:W-:Y:S01]  /*1bc0*/  UMOV UR4, UR12 ;  /* 0x0000000c00047c82 */ /* 0x000fe20008000000 */
[----:B------:R-:W-:Y:S01]  /*1bd0*/  UMOV UR5, 0x40000040 ;  /* 0x4000004000057882 */ /* 0x000fe20000000000 */
[----:B------:R-:W-:Y:S01]  /*1be0*/  UIADD3 UR12, UR11, 0x404, URZ ;  /* 0x000004040b0c7890 */ /* 0x000fe2000fffe03f */
[----:B------:R-:W-:Y:S02]  /*1bf0*/  WARPGROUP.DEPBAR.LE gsb0, 0x0 ;  /* 0x00008000000079c5 */ /* 0x000fe40000010000 */
[----:B------:R-:W-:-:S06]  /*1c00*/  WARPGROUP.ARRIVE ;  /* 0x00000000000079c5 */ /* 0x000fcc0000000000 */
[----:B------:R-:W-:Y:S01]  /*1c10*/  HGMMA.64x64x16.F32 R24, gdesc[UR4], R24, gsb0 ;  /* 0x00e00000041879f0 */ /* 0x000fe20008000818 */
        /* <DEDUP_REMOVED lines=9> */
[----:B------:R-:W-:Y:S02]  /*1cb0*/  WARPGROUP.DEPBAR.LE gsb0, 0x0 ;  /* 0x00008000000079c5 */ /* 0x000fe40000010000 */
[----:B------:R-:W-:-:S06]  /*1cc0*/  WARPGROUP.ARRIVE ;  /* 0x00000000000079c5 */ /* 0x000fcc0000000000 */
[----:B------:R-:W-:Y:S01]  /*1cd0*/  HGMMA.64x64x16.F32 R24, gdesc[UR4], R24, gsb0 ;  /* 0x00e00000041879f0 */ /* 0x000fe20008000818 */
[----:B------:R-:W-:Y:S02]  /*1ce0*/  UIADD3 UR4, UR11, 0x6, URZ ;  /* 0x000000060b047890 */ /* 0x000fe4000fffe03f */
[----:B------:R-:W-:Y:S01]  /*1cf0*/  UIADD3 UR6, UR10, 0x6, URZ ;  /* 0x000000060a067890 */ /* 0x000fe2000fffe03f */
[----:B------:R-:W-:Y:S01]  /*1d00*/  UMOV UR5, 0x40000040 ;  /* 0x4000004000057882 */ /* 0x000fe20000000000 */
[----:B------:R-:W-:Y:S01]  /*1d10*/  UMOV UR7, 0x40000040 ;  /* 0x4000004000077882 */ /* 0x000fe20000000000 */
[----:B------:R-:W-:Y:S01]  /*1d20*/  UIADD3 UR11, UR11, 0x406, URZ ;  /* 0x000004060b0b7890 */ /* 0x000fe2000fffe03f */
[----:B------:R-:W-:Y:S02]  /*1d30*/  WARPGROUP.DEPBAR.LE gsb0, 0x0 ;  /* 0x00008000000079c5 */ /* 0x000fe40000010000 */
[----:B------:R-:W-:-:S06]  /*1d40*/  WARPGROUP.ARRIVE ;  /* 0x00000000000079c5 */ /* 0x000fcc0000000000 */
[----:B------:R-:W-:Y:S01]  /*1d50*/  HGMMA.64x64x16.F32 R56, gdesc[UR4], R56, gsb0 ;  /* 0x00e00000043879f0 */ /* 0x000fe20008000838 */
[----:B------:R-:W-:Y:S01]  /*1d60*/  UMOV UR4, UR11 ;  /* 0x0000000b00047c82 */ /* 0x000fe20008000000 */
[----:B------:R-:W-:Y:S01]  /*1d70*/  UMOV UR5, 0x40000040 ;  /* 0x4000004000057882 */ /* 0x000fe20000000000 */
[----:B------:R-:W-:Y:S02]  /*1d80*/  WARPGROUP.DEPBAR.LE gsb0, 0x0 ;  /* 0x00008000000079c5 */ /* 0x000fe40000010000 */
[----:B------:R-:W-:-:S06]  /*1d90*/  WARPGROUP.ARRIVE ;  /* 0x00000000000079c5 */ /* 0x000fcc0000000000 */
[----:B------:R-:W-:Y:S03]  /*1da0*/  HGMMA.64x64x16.F32 R24, gdesc[UR4], R24, gsb0 ;  /* 0x00e00000041879f0 */ /* 0x000fe60008000818 */
[----:B------:R-:W-:Y:S02]  /*1db0*/  WARPGROUP.DEPBAR.LE gsb0, 0x0 ;  /* 0x00008000000079c5 */ /* 0x000fe40000010000 */
[----:B------:R-:W-:Y:S05]  /*1dc0*/  @!P1 BRA `(.L_x_27) ;  /* 0x0000000400709947 */ /* 0x000fea0003800000 */
[----:B------:R-:W-:Y:S02]  /*1dd0*/  UIADD3 UR10, UR50, 0x1, URZ ;  /* 0x00000001320a7890 */ /* 0x000fe4000fffe03f */
[----:B------:R-:W-:Y:S02]  /*1de0*/  IMAD.U32 R3, RZ, RZ, UR50 ;  /* 0x00000032ff037e24 */ /* 0x000fe4000f8e00ff */
[----:B------:R-:W-:-:S04]  /*1df0*/  UISETP.NE.AND UP0, UPT, UR10, 0x4, UPT ;  /* 0x000000040a00788c */ /* 0x000fc8000bf05270 */
[----:B------:R-:W-:Y:S02]  /*1e00*/  USEL UR4, URZ, 0x1, UP0 ;  /* 0x000000013f047887 */ /* 0x000fe40008000000 */
[----:B------:R-:W-:Y:S02]  /*1e10*/  USEL UR10, UR10, URZ, UP0 ;  /* 0x0000003f0a0a7287 */ /* 0x000fe40008000000 */
[----:B------:R-:W-:-:S06]  /*1e20*/  ULOP3.LUT UR4, UR49, UR4, URZ, 0x3c, !UPT ;  /* 0x0000000431047292 */ /* 0x000fcc000f8e3c3f */
[----:B------:R-:W-:-:S07]  /*1e30*/  IMAD.U32 R6, RZ, RZ, UR4 ;  /* 0x00000004ff067e24 */ /* 0x000fce000f8e00ff */
.L_x_34:
[----:B------:R-:W-:Y:S05]  /*1e40*/  @!P0 BRA `(.L_x_28) ;  /* 0x0000000000048947 */ /* 0x000fea0003800000 */
[----:B------:R-:W-:Y:S01]  /*1e50*/  BPT.TRAP 0x1 ;  /* 0x000000040000795c */ /* 0x000fe20000300000 */
.L_x_28:
[----:B------:R-:W-:Y:S01]  /*1e60*/  ULEA UR4, UR10, UR53, 0x3 ;  /* 0x000000350a047291 */ /* 0x000fe2000f8e183f */
[----:B---3--:R-:W-:-:S08]  /*1e70*/  SHF.L.U32 R4, R6, 0x1f, RZ ;  /* 0x0000001f06047819 */ /* 0x008fd000000006ff */
[----:B------:R1:W3:Y:S01]  /*1e80*/  SYNCS.PHASECHK.TRANS64.TRYWAIT P1, [UR4], R4 ;  /* 0x00000004ff0075a7 */ /* 0x0002e20008020144 */
[----:B------:R-:W-:Y:S05]  /*1e90*/  @!P0 BRA `(.L_x_29) ;  /* 0x0000000000048947 */ /* 0x000fea0003800000 */
[----:B------:R-:W-:Y:S01]  /*1ea0*/  BPT.TRAP 0x1 ;  /* 0x000000040000795c */ /* 0x000fe20000300000 */
.L_x_29:
[----:B---3--:R-:W-:Y:S05]  /*1eb0*/  @P1 BRA `(.L_x_30) ;  /* 0x0000000000081947 */ /* 0x008fea0003800000 */
[----:B------:R-:W3:Y:S02]  /*1ec0*/  SYNCS.PHASECHK.TRANS64.TRYWAIT P1, [UR4], R4 ;  /* 0x00000004ff0075a7 */ /* 0x000ee40008020144 */
[----:B---3--:R-:W-:Y:S05]  /*1ed0*/  @!P1 BRA `(.L_x_31) ;  /* 0x0000005c00549947 */ /* 0x008fea0003800000 */
.L_x_30:
[----:B------:R-:W-:Y:S01]  /*1ee0*/  ULEA UR11, UR10, UR9, 0x9 ;  /* 0x000000090a0b7291 */ /* 0x000fe2000f8e483f */
[----:B------:R-:W-:Y:S01]  /*1ef0*/  WARPGROUP.ARRIVE ;  /* 0x00000000000079c5 */ /* 0x000fe20000000000 */
[----:B------:R-:W-:Y:S01]  /*1f00*/  ULEA UR12, UR10, UR8, 0xb ;  /* 0x000000080a0c7291 */ /* 0x000fe2000f8e583f */
[----:B------:R-:W-:Y:S01]  /*1f10*/  UMOV UR7, 0x40000040 ;  /* 0x4000004000077882 */ /* 0x000fe20000000000 */
[----:B------:R-:W-:Y:S02]  /*1f20*/  UMOV UR5, 0x40000040 ;  /* 0x4000004000057882 */ /* 0x000fe40000000000 */
[----:B------:R-:W-:Y:S01]  /*1f30*/  UIADD3 UR13, UR12, 0x400, URZ ;  /* 0x000004000c0d7890 */ /* 0x000fe2000fffe03f */
[----:B------:R-:W-:Y:S02]  /*1f40*/  UMOV UR6, UR11 ;  /* 0x0000000b00067c82 */ /* 0x000fe40008000000 */
[----:B------:R-:W-:Y:S02]  /*1f50*/  UMOV UR4, UR12 ;  /* 0x0000000c00047c82 */ /* 0x000fe40008000000 */
[----:B------:R-:W-:Y:S01]  /*1f60*/  HGMMA.64x64x16.F32 R56, gdesc[UR4], R56, gsb0 ;  /* 0x00e00000043879f0 */ /* 0x000fe20008000838 */
[----:B------:R-:W-:Y:S01]  /*1f70*/  UMOV UR5, 0x40000040 ;  /* 0x4000004000057882 */ /* 0x000fe20000000000 */
[----:B------:R-:W-:Y:S01]  /*1f80*/  UMOV UR4, UR13 ;  /* 0x0000000d00047c82 */ /* 0x000fe20008000000 */
[----:B------:R-:W-:Y:S01]  /*1f90*/  UIADD3 UR13, UR12, 0x402, URZ ;  /* 0x000004020c0d7890 */ /* 0x000fe2000fffe03f */
[----:B------:R-:W-:-:S02]  /*1fa0*/  WARPGROUP.DEPBAR.LE gsb0, 0x0 ;  /* 0x00008000000079c5 */ /* 0x000fc40000010000 */
        /* <DEDUP_REMOVED lines=42> */
[----:B------:R-:W-:Y:S01]  /*2250*/  BPT.TRAP 0x1 ;  /* 0x000000040000795c */ /* 0x000fe20000300000 */
.L_x_32:
[----:B------:R-:W-:-:S13]  /*2260*/  ISETP.NE.AND P1, PT, R89, RZ, PT ;  /* 0x000000ff5900720c */ /* 0x000fda0003f25270 */
[----:B-1-3--:R-:W-:-:S05]  /*2270*/  @P1 LEA R4, R3, UR53, 0x3 ;  /* 0x0000003503041c11 */ /* 0x00afca000f8e18ff */
[----:B------:R-:W-:-:S05]  /*2280*/  @P1 VIADD R5, R4, 0x20 ;  /* 0x0000002004051836 */ /* 0x000fca0000000000 */
[----:B------:R-:W-:-:S04]  /*2290*/  @P1 PRMT R5, R88, 0x654, R5 ;  /* 0x0000065458051816 */ /* 0x000fc80000000005 */
[----:B------:R1:W-:Y:S01]  /*22a0*/  @P1 SYNCS.ARRIVE.TRANS64.RED.A1T0 RZ, [R5+URZ], RZ ;  /* 0x000000ff05ff19a7 */ /* 0x0003e2000810043f */
[----:B------:R-:W-:-:S13]  /*22b0*/  ISETP.GT.U32.AND P1, PT, R22, 0x1, PT ;  /* 0x000000011600780c */ /* 0x000fda0003f24070 */
[----:B-1----:R-:W-:Y:S05]  /*22c0*/  @P1 BRA `(.L_x_33) ;  /* 0x0000000000041947 */ /* 0x002fea0003800000 */
[----:B------:R-:W-:Y:S01]  /*22d0*/  BPT.TRAP 0x1 ;  /* 0x000000040000795c */ /* 0x000fe20000300000 */
.L_x_33:
[----:B------:R-:W-:Y:S01]  /*22e0*/  UIADD3 UR10, UR10, 0x1, URZ ;  /* 0x000000010a0a7890 */ /* 0x000fe2000fffe03f */
[C---:B------:R-:W-:Y:S01]  /*22f0*/  ISETP.GT.AND P2, PT, R0.reuse, 0x1, PT ;  /* 0x000000010000780c */ /* 0x040fe20003f44270 */
[----:B------:R-:W-:Y:S02]  /*2300*/  VIADD R3, R3, 0x1 ;  /* 0x0000000103037836 */ /* 0x000fe40000000000 */
[----:B------:R-:W-:Y:S01]  /*2310*/  UISETP.NE.AND UP0, UPT, UR10, 0x4, UPT ;  /* 0x000000040a00788c */ /* 0x000fe2000bf05270 */
[----:B------:R-:W-:Y:S02]  /*2320*/  VIADD R0, R0, 0xffffffff ;  /* 0xffffffff00007836 */ /* 0x000fe40000000000 */
[C---:B------:R-:W-:Y:S01]  /*2330*/  ISETP.NE.AND P1, PT, R3.reuse, 0x4, PT ;  /* 0x000000040300780c */ /* 0x040fe20003f25270 */
[----:B------:R-:W-:Y:S02]  /*2340*/  USEL UR4, URZ, 0x1, UP0 ;  /* 0x000000013f047887 */ /* 0x000fe40008000000 */
[----:B------:R-:W-:Y:S01]  /*2350*/  USEL UR10, UR10, URZ, UP0 ;  /* 0x0000003f0a0a7287 */ /* 0x000fe20008000000 */
[----:B------:R-:W-:-:S03]  /*2360*/  SEL R3, R3, RZ, P1 ;  /* 0x000000ff03037207 */ /* 0x000fc60000800000 */
[----:B------:R-:W-:Y:S01]  /*2370*/  LOP3.LUT R6, R6, UR4, RZ, 0x3c, !PT ;  /* 0x0000000406067c12 */ /* 0x000fe2000f8e3cff */
[----:B------:R-:W-:Y:S07]  /*2380*/  @P2 BRA `(.L_x_34) ;  /* 0xfffffff800ac2947 */ /* 0x000fee000383ffff */
.L_x_27:
[----:B------:R-:W1:Y:S02]  /*2390*/  LDC R0, c[0x0][0x28c] ;  /* 0x0000a300ff007b82 */ /* 0x000e640000000800 */
[----:B-1----:R-:W-:-:S13]  /*23a0*/  ISETP.GE.AND P1, PT, R0, 0x1, PT ;  /* 0x000000010000780c */ /* 0x002fda0003f26270 */
[----:B------:R-:W-:Y:S05]  /*23b0*/  @!P1 BRA `(.L_x_35) ;  /* 0x0000000000449947 */ /* 0x000fea0003800000 */
[----:B------:R-:W-:Y:S05]  /*23c0*/  @!P0 BRA `(.L_x_36) ;  /* 0x0000000000048947 */ /* 0x000fea0003800000 */
[----:B------:R-:W-:Y:S01]  /*23d0*/  BPT.TRAP 0x1 ;  /* 0x000000040000795c */ /* 0x000fe20000300000 */
.L_x_36:
[----:B------:R-:W-:Y:S01]  /*23e0*/  ISETP.NE.AND P0, PT, R89, RZ, PT ;  /* 0x000000ff5900720c */ /* 0x000fe20003f05270 */
[----:B------:R-:W-:Y:S01]  /*23f0*/  UISETP.LT.AND UP1, UPT, UR51, 0x1, UPT ;  /* 0x000000013300788c */ /* 0x000fe2000bf21270 */
[----:B------:R-:W-:-:S11]  /*2400*/  IMAD.U32 R3, RZ, RZ, UR53 ;  /* 0x00000035ff037e24 */ /* 0x000fd6000f8e00ff */
[----:B------:R-:W-:-:S05]  /*2410*/  VOTEU.ANY UP0, P0 ;  /* 0x00000000003f7886 */ /* 0x000fca0000000100 */
[----:B------:R-:W-:-:S04]  /*2420*/  @UP0 USEL UR4, UR51, 0x1, UP1 ;  /* 0x0000000133040887 */ /* 0x000fc80008800000 */
[----:B------:R-:W-:-:S06]  /*2430*/  @UP0 UIADD3 UR4, UR50, UR51, -UR4 ;  /* 0x0000003332040290 */ /* 0x000fcc000fffe804 */
[----:B------:R-:W-:-:S04]  /*2440*/  IMAD.U32 R0, RZ, RZ, UR4 ;  /* 0x00000004ff007e24 */ /* 0x000fc8000f8e00ff */
[----:B------:R-:W-:-:S05]  /*2450*/  @P0 IMAD.SHL.U32 R0, R0, 0x8, RZ ;  /* 0x0000000800000824 */ /* 0x000fca00078e00ff */
[----:B------:R-:W-:-:S04]  /*2460*/  @P0 LOP3.LUT R0, R0, 0x18, RZ, 0xc0, !PT ;  /* 0x0000001800000812 */ /* 0x000fc800078ec0ff */
[----:B------:R-:W-:-:S04]  /*2470*/  @P0 IADD3 R3, R3, 0x20, R0 ;  /* 0x0000002003030810 */ /* 0x000fc80007ffe000 */
[----:B------:R-:W-:-:S04]  /*2480*/  @P0 PRMT R3, R88, 0x654, R3 ;  /* 0x0000065458030816 */ /* 0x000fc80000000003 */
[----:B------:R1:W-:Y:S01]  /*2490*/  @P0 SYNCS.ARRIVE.TRANS64.RED.A1T0 RZ, [R3+URZ], RZ ;  /* 0x000000ff03ff09a7 */ /* 0x0003e2000810043f */
[----:B------:R-:W-:-:S13]  /*24a0*/  ISETP.GT.U32.AND P0, PT, R22, 0x1, PT ;  /* 0x000000011600780c */ /* 0x000fda0003f04070 */
[----:B-1----:R-:W-:Y:S05]  /*24b0*/  @P0 BRA `(.L_x_35) ;  /* 0x0000000000040947 */ /* 0x002fea0003800000 */
[----:B------:R-:W-:Y:S01]  /*24c0*/  BPT.TRAP 0x1 ;  /* 0x000000040000795c */ /* 0x000fe20000300000 */
.L_x_35:
[----:B------:R-:W-:Y:S01]  /*24d0*/  UIADD3 UR4, UR53, 0x200, URZ ;  /* 0x0000020035047890 */ /* 0x000fe2000fffe03f */
[----:B------:R-:W-:Y:S02]  /*24e0*/  R2UR UR46, R23 ;  /* 0x00000000172e72ca */ /* 0x000fe400000e0000 */
[----:B------:R-:W-:Y:S01]  /*24f0*/  R2UR UR45, R95 ;  /* 0x000000005f2d72ca */ /* 0x000fe200000e0000 */
[----:B------:R-:W-:-:S06]  /*2500*/  ULOP3.LUT UP0, URZ, UR4, 0x1bf, URZ, 0xc0, !UPT ;  /* 0x000001bf043f7892 */ /* 0x000fcc000f80c03f */
[----:B------:R-:W-:-:S04]  /*2510*/  PLOP3.LUT P0, PT, PT, PT, UP0, 0x80, 0x0 ;  /* 0x000000000000781c */ /* 0x000fc80003f0f008 */
[----:B------:R-:W-:Y:S02]  /*2520*/  USHF.L.U32 UR46, UR46, 0x8, URZ ;  /* 0x000000082e2e7899 */ /* 0x000fe4000800063f */
[----:B------:R-:W-:-:S07]  /*2530*/  USHF.L.U32 UR45, UR45, 0x6, URZ ;  /* 0x000000062d2d7899 */ /* 0x000fce000800063f */
[----:B------:R-:W-:Y:S05]  /*2540*/  @!P0 BRA `(.L_x_37) ;  /* 0x00000000007c8947 */ /* 0x000fea0003800000 */
[----:B------:R-:W-:Y:S01]  /*2550*/  MOV R23, 0x0 ;  /* 0x0000000000177802 */ /* 0x000fe20000000f00 */
[----:B------:R-:W-:Y:S01]  /*2560*/  ULDC.64 UR4, c[0x4][0x80] ;  /* 0x0100200000047ab9 */ /* 0x000fe20000000a00 */
[----:B------:R-:W-:Y:S01]  /*2570*/  ULDC.64 UR6, c[0x4][0x10] ;  /* 0x0100040000067ab9 */ /* 0x000fe20000000a00 */
[----:B---3--:R-:W-:Y:S01]  /*2580*/  IMAD.U32 R4, RZ, RZ, UR4 ;  /* 0x00000004ff047e24 */ /* 0x008fe2000f8e00ff */
[----:B------:R1:W3:Y:S01]  /*2590*/  LDC.64 R14, c[0x4][R23] ;  /* 0x01000000170e7b82 */ /* 0x0002e20000000a00 */
[----:B------:R-:W-:Y:S01]  /*25a0*/  IMAD.U32 R5, RZ, RZ, UR5 ;  /* 0x00000005ff057e24 */ /* 0x000fe2000f8e00ff */
[----:B------:R-:W-:Y:S01]  /*25b0*/  ULDC.64 UR4, c[0x4][0x88] ;  /* 0x0100220000047ab9 */ /* 0x000fe20000000a00 */
[----:B------:R-:W-:Y:S01]  /*25c0*/  IMAD.U32 R10, RZ, RZ, UR6 ;  /* 0x00000006ff0a7e24 */ /* 0x000fe2000f8e00ff */
[----:B------:R-:W-:Y:S01]  /*25d0*/  MOV R7, UR5 ;  /* 0x0000000500077c02 */ /* 0x000fe20008000f00 */
[----:B------:R-:W-:Y:S02]  /*25e0*/  IMAD.U32 R6, RZ, RZ, UR4 ;  /* 0x00000004ff067e24 */ /* 0x000fe4000f8e00ff */
[----:B------:R-:W-:-:S02]  /*25f0*/  IMAD.U32 R11, RZ, RZ, UR7 ;  /* 0x00000007ff0b7e24 */ /* 0x000fc4000f8e00ff */
[----:B------:R-:W-:Y:S02]  /*2600*/  IMAD.MOV.U32 R8, RZ, RZ, 0x70 ;  /* 0x00000070ff087424 */ /* 0x000fe400078e00ff */
[----:B------:R-:W-:Y:S02]  /*2610*/  IMAD.MOV.U32 R12, RZ, RZ, 0x1 ;  /* 0x00000001ff0c7424 */ /* 0x000fe400078e00ff */
[----:B-1----:R-:W-:-:S07]  /*2620*/  IMAD.MOV.U32 R13, RZ, RZ, RZ ;  /* 0x000000ffff0d7224 */ /* 0x002fce00078e00ff */
[----:B------:R-:W-:-:S07]  /*2630*/  LEPC R20, `(.L_x_38) ;  /* 0x000000001014794e */ /* 0x000fce0000000000 */
[----:B--23-5:R-:W-:Y:S05]  /*2640*/  CALL.ABS.NOINC R14 ;  /* 0x000000000e007343 */ /* 0x02cfea0003c00000 */
.L_x_38:
[----:B------:R1:W2:Y:S01]  /*2650*/  LDC.64 R14, c[0x4][R23] ;  /* 0x01000000170e7b82 */ /* 0x0002a20000000a00 */
[----:B------:R-:W-:Y:S01]  /*2660*/  ULDC.64 UR4, c[0x4][0x80] ;  /* 0x0100200000047ab9 */ /* 0x000fe20000000a00 */
[----:B------:R-:W-:Y:S01]  /*2670*/  ULDC.64 UR6, c[0x4][0x10] ;  /* 0x0100040000067ab9 */ /* 0x000fe20000000a00 */
[----:B------:R-:W-:Y:S01]  /*2680*/  IMAD.U32 R4, RZ, RZ, UR4 ;  /* 0x00000004ff047e24 */ /* 0x000fe2000f8e00ff */
[----:B------:R-:W-:Y:S01]  /*2690*/  MOV R13, RZ ;  /* 0x000000ff000d7202 */ /* 0x000fe20000000f00 */
[----:B------:R-:W-:Y:S01]  /*26a0*/  IMAD.U32 R5, RZ, RZ, UR5 ;  /* 0x00000005ff057e24 */ /* 0x000fe2000f8e00ff */
[----:B------:R-:W-:Y:S01]  /*26b0*/  ULDC.64 UR4, c[0x4][0x88] ;  /* 0x0100220000047ab9 */ /* 0x000fe20000000a00 */
[----:B------:R-:W-:Y:S02]  /*26c0*/  IMAD.U32 R10, RZ, RZ, UR6 ;  /* 0x00000006ff0a7e24 */ /* 0x000fe4000f8e00ff */
[----:B------:R-:W-:Y:S02]  /*26d0*/  IMAD.U32 R6, RZ, RZ, UR4 ;  /* 0x00000004ff067e24 */ /* 0x000fe4000f8e00ff */
[----:B------:R-:W-:-:S02]  /*26e0*/  IMAD.U32 R7, RZ, RZ, UR5 ;  /* 0x00000005ff077e24 */ /* 0x000fc4000f8e00ff */
[----:B------:R-:W-:Y:S02]  /*26f0*/  IMAD.U32 R11, RZ, RZ, UR7 ;  /* 0x00000007ff0b7e24 */ /* 0x000fe4000f8e00ff */
[----:B------:R-:W-:Y:S02]  /*2700*/  IMAD.MOV.U32 R8, RZ, RZ, 0x70 ;  /* 0x00000070ff087424 */ /* 0x000fe400078e00ff */
[----:B-1----:R-:W-:-:S07]  /*2710*/  IMAD.MOV.U32 R12, RZ, RZ, 0x1 ;  /* 0x00000001ff0c7424 */ /* 0x002fce00078e00ff */
[----:B------:R-:W-:-:S07]  /*2720*/  LEPC R20, `(.L_x_37) ;  /* 0x000000001014794e */ /* 0x000fce0000000000 */
[----:B--2---:R-:W-:Y:S05]  /*2730*/  CALL.ABS.NOINC R14 ;  /* 0x000000000e007343 */ /* 0x004fea0003c00000 */
.L_x_37:
[----:B------:R-:W-:Y:S02]  /*2740*/  ULDC.64 UR4, c[0x0][0x590] ;  /* 0x0001640000047ab9 */ /* 0x000fe40000000a00 */
[----:B------:R-:W-:Y:S02]  /*2750*/  IMAD.U32 R97, RZ, RZ, UR4 ;  /* 0x00000004ff617e24 */ /* 0x000fe4000f8e00ff */
[----:B------:R-:W-:-:S03]  /*2760*/  IMAD.U32 R98, RZ, RZ, UR5 ;  /* 0x00000005ff627e24 */ /* 0x000fc6000f8e00ff */
[----:B------:R-:W-:-:S04]  /*2770*/  ISETP.NE.U32.AND P0, PT, R97, RZ, PT ;  /* 0x000000ff6100720c */ /* 0x000fc80003f05070 */
[----:B------:R-:W-:-:S13]  /*2780*/  ISETP.NE.AND.EX P0, PT, R98, RZ, PT, P0 ;  /* 0x000000ff6200720c */ /* 0x000fda0003f05300 */
[----:B------:R-:W-:Y:S05]  /*2790*/  @!P0 BRA `(.L_x_39) ;  /* 0x0000000000348947 */ /* 0x000fea0003800000 */
[----:B------:R-:W-:Y:S02]  /*27a0*/  ULDC.64 UR4, c[0x0][0x588] ;  /* 0x0001620000047ab9 */ /* 0x000fe40000000a00 */
[----:B------:R-:W-:-:S04]  /*27b0*/  ISETP.NE.U32.AND P1, PT, RZ, UR4, PT ;  /* 0x00000004ff007c0c */ /* 0x000fc8000bf25070 */
[----:B------:R-:W-:-:S13]  /*27c0*/  ISETP.NE.AND.EX P1, PT, RZ, UR5, PT, P1 ;  /* 0x00000005ff007c0c */ /* 0x000fda000bf25310 */
[----:B------:R-:W-:Y:S05]  /*27d0*/  @!P1 BRA `(.L_x_40) ;  /* 0x0000000000189947 */ /* 0x000fea0003800000 */
[----:B---3--:R-:W1:Y:S01]  /*27e0*/  LDC.64 R4, c[0x0][0x588] ;  /* 0x00016200ff047b82 */ /* 0x008e620000000a00 */
[----:B------:R-:W-:-:S04]  /*27f0*/  IMAD R3, R97, UR47, RZ ;  /* 0x0000002f61037c24 */ /* 0x000fc8000f8e02ff */
[----:B-1----:R-:W-:-:S05]  /*2800*/  IMAD.WIDE R4, R3, 0x4, R4 ;  /* 0x0000000403047825 */ /* 0x002fca00078e0204 */
[----:B-----5:R1:W5:Y:S01]  /*2810*/  LDG.E R92, desc[UR42][R4.64] ;  /* 0x0000002a045c7981 */ /* 0x020362000c1e1900 */
[----:B------:R-:W-:Y:S01]  /*2820*/  IMAD.MOV.U32 R90, RZ, RZ, 0x1 ;  /* 0x00000001ff5a7424 */ /* 0x000fe200078e00ff */
[----:B------:R-:W-:Y:S06]  /*2830*/  BRA `(.L_x_39) ;  /* 0x00000000000c7947 */ /* 0x000fec0003800000 */
.L_x_40:
[----:B------:R-:W-:Y:S01]  /*2840*/  ULDC UR4, c[0x0][0x580] ;  /* 0x0001600000047ab9 */ /* 0x000fe20000000800 */
[----:B------:R-:W-:Y:S02]  /*2850*/  IMAD.MOV.U32 R90, RZ, RZ, 0x1 ;  /* 0x00000001ff5a7424 */ /* 0x000fe400078e00ff */
[----:B-----5:R-:W-:-:S07]  /*2860*/  IMAD.U32 R92, RZ, RZ, UR4 ;  /* 0x00000004ff5c7e24 */ /* 0x020fce000f8e00ff */
.L_x_39:
[----:B------:R-:W4:Y:S02]  /*2870*/  LDC.64 R6, c[0x0][0x5b0] ;  /* 0x00016c00ff067b82 */ /* 0x000f240000000a00 */
[----:B----4-:R-:W-:-:S04]  /*2880*/  ISETP.NE.U32.AND P1, PT, R6, RZ, PT ;  /* 0x000000ff0600720c */ /* 0x010fc80003f25070 */
[----:B------:R-:W-:-:S13]  /*2890*/  ISETP.NE.AND.EX P1, PT, R7, RZ, PT, P1 ;  /* 0x000000ff0700720c */ /* 0x000fda0003f25310 */
[----:B------:R-:W-:Y:S05]  /*28a0*/  @!P1 BRA `(.L_x_41) ;  /* 0x00000000002c9947 */ /* 0x000fea0003800000 */
[----:B------:R-:W-:Y:S02]  /*28b0*/  ULDC.64 UR4, c[0x0][0x5a8] ;  /* 0x00016a0000047ab9 */ /* 0x000fe40000000a00 */
[----:B------:R-:W-:-:S04]  /*28c0*/  ISETP.NE.U32.AND P1, PT, RZ, UR4, PT ;  /* 0x00000004ff007c0c */ /* 0x000fc8000bf25070 */
[----:B------:R-:W-:-:S13]  /*28d0*/  ISETP.NE.AND.EX P1, PT, RZ, UR5, PT, P1 ;  /* 0x00000005ff007c0c */ /* 0x000fda000bf25310 */
[----:B------:R-:W-:Y:S05]  /*28e0*/  @!P1 BRA `(.L_x_42) ;  /* 0x0000000000149947 */ /* 0x000fea0003800000 */
[----:B-1-3--:R-:W1:Y:S01]  /*28f0*/  LDC.64 R4, c[0x0][0x5a8] ;  /* 0x00016a00ff047b82 */ /* 0x00ae620000000a00 */
[----:B------:R-:W-:-:S04]  /*2900*/  IMAD R3, R6, UR47, RZ ;  /* 0x0000002f06037c24 */ /* 0x000fc8000f8e02ff */
[----:B-1----:R-:W-:-:S05]  /*2910*/  IMAD.WIDE R4, R3, 0x4, R4 ;  /* 0x0000000403047825 */ /* 0x002fca00078e0204 */
[----:B--2--5:R4:W5:Y:S01]  /*2920*/  LDG.E R93, desc[UR42][R4.64] ;  /* 0x0000002a045d7981 */ /* 0x024962000c1e1900 */
[----:B------:R-:W-:Y:S05]  /*2930*/  BRA `(.L_x_41) ;  /* 0x0000000000087947 */ /* 0x000fea0003800000 */
.L_x_42:
[----:B------:R-:W-:Y:S02]  /*2940*/  ULDC UR4, c[0x0][0x5a0] ;  /* 0x0001680000047ab9 */ /* 0x000fe40000000800 */
[----:B--2--5:R-:W-:-:S07]  /*2950*/  IMAD.U32 R93, RZ, RZ, UR4 ;  /* 0x00000004ff5d7e24 */ /* 0x024fce000f8e00ff */
.L_x_41:
[----:B------:R-:W-:Y:S01]  /*2960*/  ULDC.64 UR4, c[0x0][0x588] ;  /* 0x0001620000047ab9 */ /* 0x000fe20000000a00 */
[----:B------:R-:W-:Y:S01]  /*2970*/  ISETP.NE.U32.AND P1, PT, R97, RZ, PT ;  /* 0x000000ff6100720c */ /* 0x000fe20003f25070 */
[----:B------:R-:W-:Y:S02]  /*2980*/  UISETP.NE.U32.AND UP0, UPT, UR4, URZ, UPT ;  /* 0x0000003f0400728c */ /* 0x000fe4000bf05070 */
[----:B------:R-:W-:Y:S01]  /*2990*/  ISETP.NE.U32.AND P3, PT, RZ, UR4, PT ;  /* 0x00000004ff007c0c */ /* 0x000fe2000bf65070 */
[----:B------:R-:W-:Y:S01]  /*29a0*/  IMAD.MOV.U32 R3, RZ, RZ, 0x1 ;  /* 0x00000001ff037424 */ /* 0x000fe200078e00ff */
[----:B------:R-:W-:Y:S01]  /*29b0*/  ISETP.NE.AND.EX P4, PT, R98, RZ, PT, P1 ;  /* 0x000000ff6200720c */ /* 0x000fe20003f85310 */
[----:B------:R-:W-:Y:S02]  /*29c0*/  UISETP.NE.AND.EX UP0, UPT, UR5, URZ, UPT, UP0 ;  /* 0x0000003f0500728c */ /* 0x000fe4000bf05300 */
[----:B------:R-:W-:Y:S01]  /*29d0*/  ISETP.NE.AND.EX P3, PT, RZ, UR5, PT, P3 ;  /* 0x00000005ff007c0c */ /* 0x000fe2000bf65330 */
[----:B------:R-:W-:-:S03]  /*29e0*/  IMAD.MOV.U32 R0, RZ, RZ, 0x1 ;  /* 0x00000001ff007424 */ /* 0x000fc600078e00ff */
[----:B------:R-:W-:-:S04]  /*29f0*/  PLOP3.LUT P2, PT, PT, PT, UP0, 0x80, 0x0 ;  /* 0x000000000000781c */ /* 0x000fc80003f4f008 */
[----:B------:R-:W-:-:S05]  /*2a00*/  PLOP3.LUT P2, PT, P2, PT, PT, 0x8, 0x0 ;  /* 0x000000000000781c */ /* 0x000fca000174e170 */
[----:B------:R-:W-:Y:S08]  /*2a10*/  @P3 BRA P4, `(.L_x_43) ;  /* 0x0000000000283947 */ /* 0x000ff00002000000 */
[----:B------:R-:W-:Y:S04]  /*2a20*/  BSSY B0, `(.L_x_44) ;  /* 0x0000008000007945 */ /* 0x000fe80003800000 */
[----:B------:R-:W-:Y:S05]  /*2a30*/  @!P0 BRA `(.L_x_45) ;  /* 0x0000000000148947 */ /* 0x000fea0003800000 */
[----:B------:R-:W-:Y:S02]  /*2a40*/  LOP3.LUT P4, RZ, R90, 0xff, RZ, 0xc0, !PT ;  /* 0x000000ff5aff7812 */ /* 0x000fe4000788c0ff */
[----:B------:R-:W-:-:S11]  /*2a50*/  PLOP3.LUT P3, PT, P2, PT, PT, 0x80, 0x0 ;  /* 0x000000000000781c */ /* 0x000fd6000176f070 */
[----:B------:R-:W-:Y:S05]  /*2a60*/  @!P4 BRA `(.L_x_46) ;  /* 0x00000000000cc947 */ /* 0x000fea0003800000 */
[----:B-----5:R-:W-:Y:S01]  /*2a70*/  FSETP.EQ.AND P3, PT, R92, RZ, PT ;  /* 0x000000ff5c00720b */ /* 0x020fe20003f62000 */
[----:B------:R-:W-:-:S12]  /*2a80*/  BRA `(.L_x_46) ;  /* 0x0000000000047947 */ /* 0x000fd80003800000 */
.L_x_45:
[----:B-----5:R-:W-:-:S13]  /*2a90*/  FSETP.EQ.AND P3, PT, R92, RZ, PT ;  /* 0x000000ff5c00720b */ /* 0x020fda0003f62000 */
.L_x_46:
[----:B------:R-:W-:Y:S05]  /*2aa0*/  BSYNC B0 ;  /* 0x0000000000007941 */ /* 0x000fea0003800000 */
.L_x_44:
[----:B------:R-:W-:-:S07]  /*2ab0*/  SEL R3, RZ, 0x1, P3 ;  /* 0x00000001ff037807 */ /* 0x000fce0001800000 */
.L_x_43:
[----:B------:R-:W-:Y:S04]  /*2ac0*/  BSSY B0, `(.L_x_47) ;  /* 0x0000007000007945 */ /* 0x000fe80003800000 */
[----:B------:R-:W-:Y:S05]  /*2ad0*/  @!P0 BRA `(.L_x_48) ;  /* 0x0000000000108947 */ /* 0x000fea0003800000 */
[----:B------:R-:W-:-:S13]  /*2ae0*/  LOP3.LUT P0, RZ, R90, 0xff, RZ, 0xc0, !PT ;  /* 0x000000ff5aff7812 */ /* 0x000fda000780c0ff */
[----:B------:R-:W-:Y:S05]  /*2af0*/  @!P0 BRA `(.L_x_49) ;  /* 0x00000000000c8947 */ /* 0x000fea0003800000 */
[----:B-----5:R-:W-:Y:S01]  /*2b00*/  FSETP.EQ.AND P2, PT, R92, RZ, PT ;  /* 0x000000ff5c00720b */ /* 0x020fe20003f42000 */
[----:B------:R-:W-:-:S12]  /*2b10*/  BRA `(.L_x_49) ;  /* 0x0000000000047947 */ /* 0x000fd80003800000 */
.L_x_48:
[----:B-----5:R-:W-:-:S13]  /*2b20*/  FSETP.EQ.AND P2, PT, R92, RZ, PT ;  /* 0x000000ff5c00720b */ /* 0x020fda0003f42000 */
.L_x_49:
[----:B------:R-:W-:Y:S05]  /*2b30*/  BSYNC B0 ;  /* 0x0000000000007941 */ /* 0x000fea0003800000 */
.L_x_47:
[----:B-1-34-:R-:W-:Y:S01]  /*2b40*/  PRMT R4, R3, 0x9910, RZ ;  /* 0x0000991003047816 */ /* 0x01afe200000000ff */
[----:B------:R-:W-:Y:S01]  /*2b50*/  BSSY B0, `(.L_x_50) ;  /* 0x000002a000007945 */ /* 0x000fe20003800000 */
[----:B------:R-:W-:Y:S01]  /*2b60*/  LOP3.LUT R91, R91, 0x1, RZ, 0x3c, !PT ;  /* 0x000000015b5b7812 */ /* 0x000fe200078e3cff */
[----:B------:R-:W-:Y:S01]  /*2b70*/  IMAD.MOV.U32 R3, RZ, RZ, RZ ;  /* 0x000000ffff037224 */ /* 0x000fe200078e00ff */
[----:B------:R-:W-:Y:S02]  /*2b80*/  ISETP.NE.AND P0, PT, R4, RZ, PT ;  /* 0x000000ff0400720c */ /* 0x000fe40003f05270 */
[----:B------:R-:W-:Y:S02]  /*2b90*/  CS2R R10, SRZ ;  /* 0x00000000000a7805 */ /* 0x000fe4000001ff00 */
[----:B------:R-:W-:Y:S02]  /*2ba0*/  CS2R R8, SRZ ;  /* 0x0000000000087805 */ /* 0x000fe4000001ff00 */
[----:B------:R-:W-:-:S02]  /*2bb0*/  CS2R R6, SRZ ;  /* 0x0000000000067805 */ /* 0x000fc4000001ff00 */
[----:B------:R-:W-:-:S05]  /*2bc0*/  CS2R R4, SRZ ;  /* 0x0000000000047805 */ /* 0x000fca000001ff00 */
[----:B------:R-:W-:Y:S05]  /*2bd0*/  @!P0 BRA `(.L_x_51) ;  /* 0x0000000000848947 */ /* 0x000fea0003800000 */
[----:B------:R-:W-:-:S13]  /*2be0*/  ISETP.NE.AND P3, PT, R96, 0x3, PT ;  /* 0x000000036000780c */ /* 0x000fda0003f65270 */
[----:B------:R-:W-:Y:S05]  /*2bf0*/  @!P3 BRA `(.L_x_52) ;  /* 0x000000000004b947 */ /* 0x000fea0003800000 */
[----:B------:R-:W-:Y:S01]  /*2c00*/  BPT.TRAP 0x1 ;  /* 0x000000040000795c */ /* 0x000fe20000300000 */
.L_x_52:
[----:B------:R-:W-:Y:S01]  /*2c10*/  SHF.L.U32 R4, R91, 0x1f, RZ ;  /* 0x0000001f5b047819 */ /* 0x000fe200000006ff */
[----:B------:R-:W-:Y:S01]  /*2c20*/  BSSY B1, `(.L_x_53) ;  /* 0x0000005000017945 */ /* 0x000fe20003800000 */
[----:B------:R-:W-:Y:S02]  /*2c30*/  IMAD.MOV.U32 R3, RZ, RZ, 0x1 ;  /* 0x00000001ff037424 */ /* 0x000fe400078e00ff */
[----:B------:R-:W1:Y:S01]  /*2c40*/  SYNCS.PHASECHK.TRANS64.TRYWAIT P3, [UR53+0x40], R4 ;  /* 0x00004004ff0075a7 */ /* 0x000e620008060175 */
[----:B------:R-:W-:Y:S01]  /*2c50*/  IMAD.MOV.U32 R10, RZ, RZ, RZ ;  /* 0x000000ffff0a7224 */ /* 0x000fe200078e00ff */
[----:B-1----:R-:W-:Y:S06]  /*2c60*/  @!P3 BRA `(.L_x_54) ;  /* 0x000000500008b947 */ /* 0x002fec0003800000 */
.L_x_167:
[----:B------:R-:W-:Y:S05]  /*2c70*/  BSYNC B1 ;  /* 0x0000000000017941 */ /* 0x000fea0003800000 */
.L_x_53:
[----:B------:R-:W-:Y:S02]  /*2c80*/  CS2R R8, SRZ ;  /* 0x0000000000087805 */ /* 0x000fe4000001ff00 */
[----:B------:R-:W-:Y:S02]  /*2c90*/  CS2R R6, SRZ ;  /* 0x0000000000067805 */ /* 0x000fe4000001ff00 */
[----:B-1----:R-:W-:Y:S01]  /*2ca0*/  CS2R R4, SRZ ;  /* 0x0000000000047805 */ /* 0x002fe2000001ff00 */
[----:B------:R-:W-:Y:S06]  /*2cb0*/  @P2 BRA `(.L_x_51) ;  /* 0x00000000004c2947 */ /* 0x000fec0003800000 */
[C---:B------:R-:W-:Y:S01]  /*2cc0*/  IMAD.SHL.U32 R4, R18.reuse, 0x10, RZ ;  /* 0x0000001012047824 */ /* 0x040fe200078e00ff */
[----:B------:R-:W-:Y:S01]  /*2cd0*/  SHF.R.U32.HI R7, RZ, 0x1, R18 ;  /* 0x00000001ff077819 */ /* 0x000fe20000011612 */
[C---:B------:R-:W-:Y:S01]  /*2ce0*/  IMAD.SHL.U32 R5, R18.reuse, 0x20, RZ ;  /* 0x0000002012057824 */ /* 0x040fe200078e00ff */
[----:B------:R-:W-:Y:S01]  /*2cf0*/  SHF.L.U32 R9, R18, 0x2, RZ ;  /* 0x0000000212097819 */ /* 0x000fe200000006ff */
[----:B------:R-:W-:Y:S05]  /*2d00*/  WARPSYNC.ALL ;  /* 0x0000000000007948 */ /* 0x000fea0003800000 */
[----:B------:R-:W-:Y:S02]  /*2d10*/  LOP3.LUT R4, R4, 0xe00, RZ, 0xc0, !PT ;  /* 0x00000e0004047812 */ /* 0x000fe400078ec0ff */
[----:B------:R-:W-:-:S02]  /*2d20*/  LOP3.LUT R6, R5, 0xc0, RZ, 0xc0, !PT ;  /* 0x000000c005067812 */ /* 0x000fc400078ec0ff */
[----:B------:R-:W-:Y:S02]  /*2d30*/  LOP3.LUT R4, R4, 0x20, R5, 0xf8, !PT ;  /* 0x0000002004047812 */ /* 0x000fe400078ef805 */
[----:B------:R-:W-:Y:S02]  /*2d40*/  LOP3.LUT R6, R6, 0x8, R7, 0xf8, !PT ;  /* 0x0000000806067812 */ /* 0x000fe400078ef807 */
[----:B------:R-:W-:Y:S02]  /*2d50*/  LOP3.LUT R4, R4, 0x100, R5, 0xf8, !PT ;  /* 0x0000010004047812 */ /* 0x000fe400078ef805 */
[----:B------:R-:W-:Y:S02]  /*2d60*/  LOP3.LUT R9, R6, 0x18, R9, 0x78, !PT ;  /* 0x0000001806097812 */ /* 0x000fe400078e7809 */
[----:B------:R-:W-:Y:S02]  /*2d70*/  LOP3.LUT P3, RZ, R18, 0x4, RZ, 0xc0, !PT ;  /* 0x0000000412ff7812 */ /* 0x000fe4000786c0ff */
[----:B------:R-:W-:-:S04]  /*2d80*/  LOP3.LUT R4, R4, R9, RZ, 0xfc, !PT ;  /* 0x0000000904047212 */ /* 0x000fc800078efcff */
[----:B------:R-:W-:-:S05]  /*2d90*/  LEA R4, R4, UR53, 0x1 ;  /* 0x0000003504047c11 */ /* 0x000fca000f8e08ff */
[C---:B------:R-:W-:Y:S02]  /*2da0*/  VIADD R5, R4.reuse, 0x200 ;  /* 0x0000020004057836 */ /* 0x040fe40000000000 */
[----:B------:R-:W-:Y:S02]  /*2db0*/  VIADD R8, R4, 0x220 ;  /* 0x0000022004087836 */ /* 0x000fe40000000000 */
[----:B------:R-:W-:Y:S02]  /*2dc0*/  @P3 VIADD R8, R5, 0xffffffe0 ;  /* 0xffffffe005083836 */ /* 0x000fe40000000000 */
[----:B------:R-:W1:Y:S04]  /*2dd0*/  LDSM.16.M88.4 R4, [R4+0x200] ;  /* 0x000200000404783b */ /* 0x000e680000000200 */
[----:B------:R-:W3:Y:S02]  /*2de0*/  LDSM.16.M88.4 R8, [R8] ;  /* 0x000000000808783b */ /* 0x000ee40000000200 */
.L_x_51:
[----:B------:R-:W-:Y:S05]  /*2df0*/  BSYNC B0 ;  /* 0x0000000000007941 */ /* 0x000fea0003800000 */
.L_x_50:
[----:B-1----:R-:W-:Y:S02]  /*2e00*/  HADD2.F32 R15, -RZ, R4.H1_H1 ;  /* 0x30000004ff0f7230 */ /* 0x002fe40000004100 */
[C---:B-----5:R-:W-:Y:S01]  /*2e10*/  FMUL R12, R93.reuse, R57 ;  /* 0x000000395d0c7220 */ /* 0x060fe20000400000 */
[--C-:B------:R-:W-:Y:S02]  /*2e20*/  HADD2.F32 R23, -RZ, R5.reuse.H1_H1 ;  /* 0x30000005ff177230 */ /* 0x100fe40000004100 */
[C---:B------:R-:W-:Y:S01]  /*2e30*/  FMUL R20, R93.reuse, R59 ;  /* 0x0000003b5d147220 */ /* 0x040fe20000400000 */
[----:B------:R-:W-:Y:S02]  /*2e40*/  HADD2.F32 R21, -RZ, R5.H0_H0 ;  /* 0x20000005ff157230 */ /* 0x000fe40000004100 */
[C---:B------:R-:W-:Y:S01]  /*2e50*/  FFMA R14, R92.reuse, R15, R12 ;  /* 0x0000000f5c0e7223 */ /* 0x040fe2000000000c */
[----:B------:R-:W-:Y:S02]  /*2e60*/  HADD2.F32 R15, -RZ, R6.H1_H1 ;  /* 0x30000006ff0f7230 */ /* 0x000fe40000004100 */
[C---:B------:R-:W-:Y:S01]  /*2e70*/  FMUL R12, R93.reuse, R61 ;  /* 0x0000003d5d0c7220 */ /* 0x040fe20000400000 */
[----:B------:R-:W-:Y:S01]  /*2e80*/  FFMA R57, R92, R23, R20 ;  /* 0x000000175c397223 */ /* 0x000fe20000000014 */
[C---:B------:R-:W-:Y:S01]  /*2e90*/  FMUL R95, R93.reuse, R56 ;  /* 0x000000385d5f7220 */ /* 0x040fe20000400000 */
[----:B------:R-:W-:Y:S01]  /*2ea0*/  FMUL R58, R93, R58 ;  /* 0x0000003a5d3a7220 */ /* 0x000fe20000400000 */
[----:B------:R-:W-:-:S02]  /*2eb0*/  HADD2.F32 R23, -RZ, R7.H1_H1 ;  /* 0x30000007ff177230 */ /* 0x000fc40000004100 */
[C---:B------:R-:W-:Y:S01]  /*2ec0*/  FFMA R20, R92.reuse, R15, R12 ;  /* 0x0000000f5c147223 */ /* 0x040fe2000000000c */
[C---:B------:R-:W-:Y:S01]  /*2ed0*/  FMUL R56, R93.reuse, R63 ;  /* 0x0000003f5d387220 */ /* 0x040fe20000400000 */
[----:B---3--:R-:W-:Y:S02]  /*2ee0*/  HADD2.F32 R15, -RZ, R8.H1_H1 ;  /* 0x30000008ff0f7230 */ /* 0x008fe40000004100 */
[C---:B------:R-:W-:Y:S01]  /*2ef0*/  FMUL R12, R93.reuse, R65 ;  /* 0x000000415d0c7220 */ /* 0x040fe20000400000 */
[----:B------:R-:W-:Y:S02]  /*2f00*/  HADD2.F32 R13, -RZ, R4.H0_H0 ;  /* 0x20000004ff0d7230 */ /* 0x000fe40000004100 */
[C---:B------:R-:W-:Y:S01]  /*2f10*/  FFMA R58, R92.reuse, R21, R58 ;  /* 0x000000155c3a7223 */ /* 0x040fe2000000003a */
[----:B------:R-:W-:Y:S02]  /*2f20*/  HADD2.F32 R21, -RZ, R7.H0_H0 ;  /* 0x20000007ff157230 */ /* 0x000fe40000004100 */
[C---:B------:R-:W-:Y:S01]  /*2f30*/  FFMA R61, R92.reuse, R23, R56 ;  /* 0x000000175c3d7223 */ /* 0x040fe20000000038 */
[----:B------:R-:W-:Y:S01]  /*2f40*/  FMUL R62, R93, R62 ;  /* 0x0000003e5d3e7220 */ /* 0x000fe20000400000 */
[----:B------:R-:W-:Y:S01]  /*2f50*/  FFMA R56, R92, R15, R12 ;  /* 0x0000000f5c387223 */ /* 0x000fe2000000000c */
[----:B------:R-:W-:-:S02]  /*2f60*/  IMAD.SHL.U32 R15, R18, 0x10, RZ ;  /* 0x00000010120f7824 */ /* 0x000fc400078e00ff */
[C---:B------:R-:W-:Y:S01]  /*2f70*/  FFMA R95, R92.reuse, R13, R95 ;  /* 0x0000000d5c5f7223 */ /* 0x040fe2000000005f */
[----:B------:R-:W-:Y:S02]  /*2f80*/  HADD2.F32 R13, -RZ, R6.H0_H0 ;  /* 0x20000006ff0d7230 */ /* 0x000fe40000004100 */
[C---:B------:R-:W-:Y:S01]  /*2f90*/  FMUL R59, R93.reuse, R60 ;  /* 0x0000003c5d3b7220 */ /* 0x040fe20000400000 */
[----:B------:R-:W-:Y:S01]  /*2fa0*/  FFMA R62, R92, R21, R62 ;  /* 0x000000155c3e7223 */ /* 0x000fe2000000003e */
[C---:B------:R-:W-:Y:S01]  /*2fb0*/  FMUL R63, R93.reuse, R64 ;  /* 0x000000405d3f7220 */ /* 0x040fe20000400000 */
[--C-:B------:R-:W-:Y:S02]  /*2fc0*/  HADD2.F32 R21, -RZ, R9.reuse.H0_H0 ;  /* 0x20000009ff157230 */ /* 0x100fe40000004100 */
[C---:B------:R-:W-:Y:S01]  /*2fd0*/  FMUL R66, R93.reuse, R66 ;  /* 0x000000425d427220 */ /* 0x040fe20000400000 */
[----:B------:R-:W-:Y:S02]  /*2fe0*/  HADD2.F32 R23, -RZ, R9.H1_H1 ;  /* 0x30000009ff177230 */ /* 0x000fe40000004100 */
[----:B------:R-:W-:Y:S01]  /*2ff0*/  FMUL R60, R93, R67 ;  /* 0x000000435d3c7220 */ /* 0x000fe20000400000 */
[----:B------:R-:W-:Y:S01]  /*3000*/  IMAD.SHL.U32 R65, R18, 0x20, RZ ;  /* 0x0000002012417824 */ /* 0x000fe200078e00ff */
[----:B------:R-:W-:Y:S01]  /*3010*/  LOP3.LUT R64, R15, 0xe00, RZ, 0xc0, !PT ;  /* 0x00000e000f407812 */ /* 0x000fe200078ec0ff */
[----:B------:R-:W-:-:S02]  /*3020*/  HADD2.F32 R15, -RZ, R10.H1_H1 ;  /* 0x3000000aff0f7230 */ /* 0x000fc40000004100 */
[C---:B------:R-:W-:Y:S01]  /*3030*/  FFMA R59, R92.reuse, R13, R59 ;  /* 0x0000000d5c3b7223 */ /* 0x040fe2000000003b */
[C---:B------:R-:W-:Y:S01]  /*3040*/  FMUL R12, R93.reuse, R69 ;  /* 0x000000455d0c7220 */ /* 0x040fe20000400000 */
[----:B------:R-:W-:Y:S02]  /*3050*/  HADD2.F32 R13, -RZ, R8.H0_H0 ;  /* 0x20000008ff0d7230 */ /* 0x000fe40000004100 */
[C---:B------:R-:W-:Y:S01]  /*3060*/  FFMA R21, R92.reuse, R21, R66 ;  /* 0x000000155c157223 */ /* 0x040fe20000000042 */
[----:B------:R-:W-:Y:S01]  /*3070*/  FFMA R60, R92, R23, R60 ;  /* 0x000000175c3c7223 */ /* 0x000fe2000000003c */
[----:B------:R-:W-:Y:S01]  /*3080*/  FMUL R23, R93, R68 ;  /* 0x000000445d177220 */ /* 0x000fe20000400000 */
[----:B------:R-:W-:Y:S01]  /*3090*/  LOP3.LUT R66, R64, 0x20, R65, 0xf8, !PT ;  /* 0x0000002040427812 */ /* 0x000fe200078ef841 */
[C---:B------:R-:W-:Y:S01]  /*30a0*/  FFMA R64, R92.reuse, R15, R12 ;  /* 0x0000000f5c407223 */ /* 0x040fe2000000000c */
[----:B------:R-:W-:Y:S01]  /*30b0*/  SHF.R.U32.HI R68, RZ, 0x1, R18 ;  /* 0x00000001ff447819 */ /* 0x000fe20000011612 */
[----:B------:R-:W-:Y:S01]  /*30c0*/  FFMA R63, R92, R13, R63 ;  /* 0x0000000d5c3f7223 */ /* 0x000fe2000000003f */
[----:B------:R-:W-:Y:S01]  /*30d0*/  LOP3.LUT R67, R65, 0xc0, RZ, 0xc0, !PT ;  /* 0x000000c041437812 */ /* 0x000fe200078ec0ff */
[----:B------:R-:W-:Y:S01]  /*30e0*/  HADD2.F32 R13, -RZ, R10.H0_H0 ;  /* 0x2000000aff0d7230 */ /* 0x000fe20000004100 */
[C---:B------:R-:W-:Y:S01]  /*30f0*/  LOP3.LUT R12, R18.reuse, 0xff, RZ, 0xc0, !PT ;  /* 0x000000ff120c7812 */ /* 0x040fe200078ec0ff */
[----:B------:R-:W-:Y:S01]  /*3100*/  IMAD.SHL.U32 R69, R18, 0x4, RZ ;  /* 0x0000000412457824 */ /* 0x000fe200078e00ff */
[----:B------:R-:W-:Y:S01]  /*3110*/  LOP3.LUT R68, R67, 0x8, R68, 0xf8, !PT ;  /* 0x0000000843447812 */ /* 0x000fe200078ef844 */
[----:B------:R-:W-:-:S02]  /*3120*/  HADD2.F32 R15, -RZ, R11.H1_H1 ;  /* 0x3000000bff0f7230 */ /* 0x000fc40000004100 */
[----:B------:R-:W-:Y:S01]  /*3130*/  FFMA R23, R92, R13, R23 ;  /* 0x0000000d5c177223 */ /* 0x000fe20000000017 */
[----:B------:R-:W-:Y:S01]  /*3140*/  VIADD R12, R12, 0x1f ;  /* 0x0000001f0c0c7836 */ /* 0x000fe20000000000 */
[----:B------:R-:W-:Y:S01]  /*3150*/  LOP3.LUT R67, R66, 0x100, R65, 0xf8, !PT ;  /* 0x0000010042437812 */ /* 0x000fe200078ef841 */
[----:B------:R-:W-:Y:S01]  /*3160*/  HADD2.F32 R13, -RZ, R11.H0_H0 ;  /* 0x2000000bff0d7230 */ /* 0x000fe20000004100 */
[----:B------:R-:W-:Y:S01]  /*3170*/  LOP3.LUT R68, R68, 0x18, R69, 0x78, !PT ;  /* 0x0000001844447812 */ /* 0x000fe200078e7845 */
[C---:B------:R-:W-:Y:S01]  /*3180*/  FMUL R65, R93.reuse, R70 ;  /* 0x000000465d417220 */ /* 0x040fe20000400000 */
[----:B------:R-:W-:Y:S01]  /*3190*/  ISETP.GT.U32.AND P3, PT, R12, 0x3e, PT ;  /* 0x0000003e0c00780c */ /* 0x000fe20003f64070 */
[----:B------:R-:W-:Y:S01]  /*31a0*/  FMUL R66, R93, R71 ;  /* 0x000000475d427220 */ /* 0x000fe20000400000 */
[----:B------:R-:W-:Y:S01]  /*31b0*/  LOP3.LUT R12, R67, R68, RZ, 0xfc, !PT ;  /* 0x00000044430c7212 */ /* 0x000fe200078efcff */
[----:B------:R-:W-:Y:S01]  /*31c0*/  FFMA R65, R92, R13, R65 ;  /* 0x0000000d5c417223 */ /* 0x000fe20000000041 */
[----:B------:R-:W-:Y:S01]  /*31d0*/  IMAD.MOV.U32 R13, RZ, RZ, 0x20 ;  /* 0x00000020ff0d7424 */ /* 0x000fe200078e00ff */
[----:B------:R-:W-:Y:S01]  /*31e0*/  LOP3.LUT P4, RZ, R18, 0x4, RZ, 0xc0, !PT ;  /* 0x0000000412ff7812 */ /* 0x000fe2000788c0ff */
[----:B------:R-:W-:Y:S01]  /*31f0*/  FFMA R66, R92, R15, R66 ;  /* 0x0000000f5c427223 */ /* 0x000fe20000000042 */
[----:B------:R-:W-:Y:S01]  /*3200*/  LEA R12, R12, UR53, 0x1 ;  /* 0x000000350c0c7c11 */ /* 0x000fe2000f8e08ff */
[----:B------:R-:W-:Y:S05]  /*3210*/  WARPSYNC.ALL ;  /* 0x0000000000007948 */ /* 0x000fea0003800000 */
[----:B------:R-:W-:Y:S01]  /*3220*/  F2FP.F16.F32.PACK_AB R71, R61, R62 ;  /* 0x0000003e3d47723e */ /* 0x000fe200000000ff */
[----:B------:R-:W-:Y:S01]  /*3230*/  VIADD R62, R12, 0x200 ;  /* 0x000002000c3e7836 */ /* 0x000fe20000000000 */
[----:B------:R-:W-:Y:S01]  /*3240*/  SEL R13, R13, 0xffffffe0, !P4 ;  /* 0xffffffe00d0d7807 */ /* 0x000fe20006000000 */
[----:B------:R-:W-:Y:S01]  /*3250*/  BSSY B0, `(.L_x_55) ;  /* 0x0000019000007945 */ /* 0x000fe20003800000 */
[----:B------:R-:W-:-:S02]  /*3260*/  F2FP.F16.F32.PACK_AB R68, R14, R95 ;  /* 0x0000005f0e44723e */ /* 0x000fc400000000ff */
[----:B------:R-:W-:Y:S01]  /*3270*/  F2FP.F16.F32.PACK_AB R69, R57, R58 ;  /* 0x0000003a3945723e */ /* 0x000fe200000000ff */
[----:B------:R-:W-:Y:S01]  /*3280*/  IMAD.IADD R14, R62, 0x1, R13 ;  /* 0x000000013e0e7824 */ /* 0x000fe200078e020d */
[----:B------:R-:W-:Y:S02]  /*3290*/  F2FP.F16.F32.PACK_AB R70, R20, R59 ;  /* 0x0000003b1446723e */ /* 0x000fe400000000ff */
[----:B------:R-:W-:Y:S02]  /*32a0*/  F2FP.F16.F32.PACK_AB R56, R56, R63 ;  /* 0x0000003f3838723e */ /* 0x000fe400000000ff */
[----:B------:R-:W-:Y:S01]  /*32b0*/  F2FP.F16.F32.PACK_AB R57, R60, R21 ;  /* 0x000000153c39723e */ /* 0x000fe200000000ff */
[----:B------:R1:W-:Y:S01]  /*32c0*/  STSM.16.M88.4 [R12+0x200], R68 ;  /* 0x000200440c007844 */ /* 0x0003e20000000200 */
[----:B------:R-:W-:Y:S02]  /*32d0*/  F2FP.F16.F32.PACK_AB R58, R64, R23 ;  /* 0x00000017403a723e */ /* 0x000fe400000000ff */
[----:B------:R-:W-:-:S05]  /*32e0*/  F2FP.F16.F32.PACK_AB R59, R66, R65 ;  /* 0x00000041423b723e */ /* 0x000fca00000000ff */
[----:B------:R1:W-:Y:S01]  /*32f0*/  STSM.16.M88.4 [R14], R56 ;  /* 0x000000380e007844 */ /* 0x0003e20000000200 */
[----:B------:R-:W-:Y:S01]  /*3300*/  @!PT LDS RZ, [RZ] ;  /* 0x00000000fffff984 */ /* 0x000fe20000000800 */
[----:B------:R-:W-:Y:S01]  /*3310*/  @!PT LDS RZ, [RZ] ;  /* 0x00000000fffff984 */ /* 0x000fe20000000800 */
[----:B------:R-:W-:Y:S01]  /*3320*/  @!PT LDS RZ, [RZ] ;  /* 0x00000000fffff984 */ /* 0x000fe20000000800 */
[----:B------:R-:W-:Y:S01]  /*3330*/  @!PT LDS RZ, [RZ] ;  /* 0x00000000fffff984 */ /* 0x000fe20000000800 */
[----:B------:R3:W-:Y:S06]  /*3340*/  MEMBAR.ALL.CTA ;  /* 0x0000000000007992 */ /* 0x0007ec0000008000 */
[----:B---3--:R-:W3:Y:S02]  /*3350*/  FENCE.VIEW.ASYNC.S ;  /* 0x00000000000073c6 */ /* 0x008ee40000000000 */
[----:B---3--:R-:W-:Y:S06]  /*3360*/  BAR.SYNC.DEFER_BLOCKING 0x1, 0x100 ;  /* 0x0044000000007b1d */ /* 0x008fec0000010000 */
[----:B------:R-:W-:Y:S05]  /*3370*/  @P3 BRA `(.L_x_56) ;  /* 0x0000000000183947 */ /* 0x000fea0003800000 */
[----:B------:R-:W-:Y:S02]  /*3380*/  UIADD3 UR4, UP0, UR54, 0x4f0, URZ ;  /* 0x000004f036047890 */ /* 0x000fe4000ff1e03f */
[----:B------:R-:W-:Y:S02]  /*3390*/  UIADD3 UR44, UR53, 0x200, URZ ;  /* 0x00000200352c7890 */ /* 0x000fe4000fffe03f */
[----:B------:R-:W-:-:S09]  /*33a0*/  UIADD3.X UR5, URZ, UR55, URZ, UP0, !UPT ;  /* 0x000000373f057290 */ /* 0x000fd200087fe43f */
[----:B------:R3:W-:Y:S01]  /*33b0*/  UTMASTG.3D [UR44], [UR4] ;  /* 0x0000002c040073b5 */ /* 0x0007e20008010000 */
[----:B------:R0:W-:Y:S01]  /*33c0*/  UTMACMDFLUSH ;  /* 0x00000000000079b7 */ /* 0x0001e20000000000 */
[----:B---3--:R-:W-:-:S04]  /*33d0*/  DEPBAR.LE SB0, 0x1 ;  /* 0x000080400000791a */ /* 0x008fc80000000000 */
.L_x_56:
[----:B------:R-:W-:Y:S05]  /*33e0*/  BSYNC B0 ;  /* 0x0000000000007941 */ /* 0x000fea0003800000 */
.L_x_55:
[----:B------:R-:W-:Y:S01]  /*33f0*/  BAR.SYNC.DEFER_BLOCKING 0x1, 0x100 ;  /* 0x0044000000007b1d */ /* 0x000fe20000010000 */
[----:B------:R-:W-:-:S13]  /*3400*/  ISETP.NE.AND P5, PT, RZ, UR48, PT ;  /* 0x00000030ff007c0c */ /* 0x000fda000bfa5270 */
[----:B------:R-:W-:Y:S05]  /*3410*/  @!P5 BRA `(.L_x_57) ;  /* 0x000000000034d947 */ /* 0x000fea0003800000 */
[----:B------:R-:W-:Y:S04]  /*3420*/  BSSY B0, `(.L_x_58) ;  /* 0x0000009000007945 */ /* 0x000fe80003800000 */
[----:B------:R-:W-:Y:S05]  /*3430*/  @!P0 BRA `(.L_x_59) ;  /* 0x00000000001c8947 */ /* 0x000fea0003800000 */
[----:B------:R-:W-:-:S13]  /*3440*/  ISETP.NE.AND P5, PT, R96, 0x3, PT ;  /* 0x000000036000780c */ /* 0x000fda0003fa5270 */
[----:B------:R-:W-:Y:S05]  /*3450*/  @!P5 BRA `(.L_x_60) ;  /* 0x000000000004d947 */ /* 0x000fea0003800000 */
[----:B------:R-:W-:Y:S01]  /*3460*/  BPT.TRAP 0x1 ;  /* 0x000000040000795c */ /* 0x000fe20000300000 */
.L_x_60:
[----:B------:R-:W-:-:S04]  /*3470*/  ULEA UR4, UR39, UR53, 0x3 ;  /* 0x0000003527047291 */ /* 0x000fc8000f8e183f */
[----:B------:R-:W-:-:S04]  /*3480*/  UIADD3 UR4, UR4, 0x60, URZ ;  /* 0x0000006004047890 */ /* 0x000fc8000fffe03f */
[----:B------:R-:W-:-:S09]  /*3490*/  UPRMT UR4, UR52, 0x654, UR4 ;  /* 0x0000065434047896 */ /* 0x000fd20008000004 */
[----:B------:R-:W-:Y:S03]  /*34a0*/  SYNCS.ARRIVE.TRANS64.RED.A1T0 RZ, [UR4], RZ ;  /* 0x000000ffffff79a7 */ /* 0x000fe60008100404 */
.L_x_59:
[----:B------:R-:W-:Y:S05]  /*34b0*/  BSYNC B0 ;  /* 0x0000000000007941 */ /* 0x000fea0003800000 */
.L_x_58:
[----:B------:R-:W-:-:S04]  /*34c0*/  UIADD3 UR39, UR39, 0x1, URZ ;  /* 0x0000000127277890 */ /* 0x000fc8000fffe03f */
[----:B------:R-:W-:-:S04]  /*34d0*/  UISETP.NE.AND UP0, UPT, UR39, 0x4, UPT ;  /* 0x000000042700788c */ /* 0x000fc8000bf05270 */
[----:B------:R-:W-:-:S12]  /*34e0*/  USEL UR39, UR39, URZ, UP0 ;  /* 0x0000003f27277287 */ /* 0x000fd80008000000 */
.L_x_57:
[----:B------:R-:W-:Y:S04]  /*34f0*/  BSSY B0, `(.L_x_61) ;  /* 0x0000014000007945 */ /* 0x000fe80003800000 */
[----:B------:R-:W-:Y:S05]  /*3500*/  @!P0 BRA `(.L_x_62) ;  /* 0x0000000000488947 */ /* 0x000fea0003800000 */
[----:B------:R-:W-:-:S13]  /*3510*/  ISETP.NE.AND P5, PT, R96, 0x3, PT ;  /* 0x000000036000780c */ /* 0x000fda0003fa5270 */
[----:B------:R-:W-:Y:S05]  /*3520*/  @!P5 BRA `(.L_x_63) ;  /* 0x000000000004d947 */ /* 0x000fea0003800000 */
[----:B------:R-:W-:Y:S01]  /*3530*/  BPT.TRAP 0x1 ;  /* 0x000000040000795c */ /* 0x000fe20000300000 */
.L_x_63:
[----:B------:R-:W-:Y:S01]  /*3540*/  PLOP3.LUT P5, PT, PT, PT, PT, 0x8, 0x0 ;  /* 0x000000000000781c */ /* 0x000fe20003fae170 */
[C---:B-1----:R-:W-:Y:S01]  /*3550*/  @!P2 IMAD R14, R3.reuse, 0x2000, R62 ;  /* 0x00002000030ea824 */ /* 0x042fe200078e023e */
[----:B------:R-:W-:Y:S01]  /*3560*/  @!P2 PLOP3.LUT P5, PT, P4, PT, PT, 0x80, 0x0 ;  /* 0x000000000000a81c */ /* 0x000fe200027af070 */
[----:B------:R-:W-:Y:S01]  /*3570*/  BSSY B1, `(.L_x_64) ;  /* 0x0000007000017945 */ /* 0x000fe20003800000 */
[----:B------:R-:W-:Y:S01]  /*3580*/  LEA R20, R3, UR53, 0x3 ;  /* 0x0000003503147c11 */ /* 0x000fe2000f8e18ff */
[----:B------:R-:W-:Y:S01]  /*3590*/  @!P2 VIADD R15, R14, 0x20 ;  /* 0x000000200e0fa836 */ /* 0x000fe20000000000 */
[----:B------:R-:W-:-:S09]  /*35a0*/  SHF.L.U32 R21, R91, 0x1f, RZ ;  /* 0x0000001f5b157819 */ /* 0x000fd200000006ff */
[----:B------:R-:W-:Y:S01]  /*35b0*/  @P5 VIADD R15, R14, 0xffffffe0 ;  /* 0xffffffe00e0f5836 */ /* 0x000fe20000000000 */
[----:B------:R-:W1:Y:S02]  /*35c0*/  SYNCS.PHASECHK.TRANS64.TRYWAIT P5, [R20+URZ+0x40], R21 ;  /* 0x00004015140075a7 */ /* 0x000e6400080a017f */
[----:B-1----:R-:W-:Y:S05]  /*35d0*/  @!P5 BRA `(.L_x_65) ;  /* 0x0000004400c4d947 */ /* 0x002fea0003800000 */
.L_x_168:
[----:B------:R-:W-:Y:S05]  /*35e0*/  BSYNC B1 ;  /* 0x0000000000017941 */ /* 0x000fea0003800000 */
.L_x_64:
[----:B------:R-:W-:Y:S05]  /*35f0*/  @!P2 WARPSYNC.ALL ;  /* 0x000000000000a948 */ /* 0x000fea0003800000 */
[----:B------:R3:W4:Y:S01]  /*3600*/  @!P2 LDSM.16.M88.4 R4, [R14] ;  /* 0x000000000e04a83b */ /* 0x0007220000000200 */
[----:B------:R-:W-:-:S03]  /*3610*/  IADD3 R3, R3, 0x1, RZ ;  /* 0x0000000103037810 */ /* 0x000fc60007ffe0ff */
[----:B------:R3:W1:Y:S04]  /*3620*/  @!P2 LDSM.16.M88.4 R8, [R15] ;  /* 0x000000000f08a83b */ /* 0x0006680000000200 */
.L_x_62:
[----:B------:R-:W-:Y:S05]  /*3630*/  BSYNC B0 ;  /* 0x0000000000007941 */ /* 0x000fea0003800000 */
.L_x_61:
[C---:B---3--:R-:W-:Y:S01]  /*3640*/  FMUL R15, R93.reuse, R24 ;  /* 0x000000185d0f7220 */ /* 0x048fe20000400000 */
[--C-:B-1--4-:R-:W-:Y:S02]  /*3650*/  HADD2.F32 R14, -RZ, R4.reuse.H0_H0 ;  /* 0x20000004ff0e7230 */ /* 0x112fe40000004100 */
[C---:B------:R-:W-:Y:S01]  /*3660*/  FMUL R21, R93.reuse, R26 ;  /* 0x0000001a5d157220 */ /* 0x040fe20000400000 */
[----:B------:R-:W-:Y:S02]  /*3670*/  HADD2.F32 R20, -RZ, R4.H1_H1 ;  /* 0x30000004ff147230 */ /* 0x000fe40000004100 */
[C---:B------:R-:W-:Y:S01]  /*3680*/  FMUL R25, R93.reuse, R25 ;  /* 0x000000195d197220 */ /* 0x040fe20000400000 */
[--C-:B------:R-:W-:Y:S02]  /*3690*/  HADD2.F32 R24, -RZ, R5.reuse.H0_H0 ;  /* 0x20000005ff187230 */ /* 0x100fe40000004100 */
[----:B------:R-:W-:Y:S01]  /*36a0*/  FMUL R27, R93, R27 ;  /* 0x0000001b5d1b7220 */ /* 0x000fe20000400000 */
[----:B------:R-:W-:-:S02]  /*36b0*/  HADD2.F32 R26, -RZ, R5.H1_H1 ;  /* 0x30000005ff1a7230 */ /* 0x000fc40000004100 */
[C---:B------:R-:W-:Y:S01]  /*36c0*/  FFMA R15, R92.reuse, R14, R15 ;  /* 0x0000000e5c0f7223 */ /* 0x040fe2000000000f */
[C---:B------:R-:W-:Y:S01]  /*36d0*/  FFMA R14, R92.reuse, R20, R25 ;  /* 0x000000145c0e7223 */ /* 0x040fe20000000019 */
[C---:B------:R-:W-:Y:S01]  /*36e0*/  FFMA R21, R92.reuse, R24, R21 ;  /* 0x000000185c157223 */ /* 0x040fe20000000015 */
[C---:B------:R-:W-:Y:S01]  /*36f0*/  FMUL R23, R93.reuse, R28 ;  /* 0x0000001c5d177220 */ /* 0x040fe20000400000 */
[----:B------:R-:W-:Y:S01]  /*3700*/  FFMA R20, R92, R26, R27 ;  /* 0x0000001a5c147223 */ /* 0x000fe2000000001b */
[--C-:B------:R-:W-:Y:S02]  /*3710*/  HADD2.F32 R24, -RZ, R6.reuse.H0_H0 ;  /* 0x20000006ff187230 */ /* 0x100fe40000004100 */
[C---:B------:R-:W-:Y:S01]  /*3720*/  FMUL R25, R93.reuse, R30 ;  /* 0x0000001e5d197220 */ /* 0x040fe20000400000 */
[----:B------:R-:W-:Y:S02]  /*3730*/  HADD2.F32 R26, -RZ, R6.H1_H1 ;  /* 0x30000006ff1a7230 */ /* 0x000fe40000004100 */
[----:B------:R-:W-:Y:S01]  /*3740*/  FMUL R29, R93, R29 ;  /* 0x0000001d5d1d7220 */ /* 0x000fe20000400000 */
[----:B------:R-:W-:-:S02]  /*3750*/  HADD2.F32 R28, -RZ, R7.H0_H0 ;  /* 0x20000007ff1c7230 */ /* 0x000fc40000004100 */
[C---:B------:R-:W-:Y:S01]  /*3760*/  FMUL R31, R93.reuse, R31 ;  /* 0x0000001f5d1f7220 */ /* 0x040fe20000400000 */
[----:B------:R-:W-:Y:S02]  /*3770*/  HADD2.F32 R30, -RZ, R7.H1_H1 ;  /* 0x30000007ff1e7230 */ /* 0x000fe40000004100 */
[C---:B------:R-:W-:Y:S01]  /*3780*/  FFMA R23, R92.reuse, R24, R23 ;  /* 0x000000185c177223 */ /* 0x040fe20000000017 */
[C---:B------:R-:W-:Y:S01]  /*3790*/  FFMA R24, R92.reuse, R26, R29 ;  /* 0x0000001a5c187223 */ /* 0x040fe2000000001d */
[C---:B------:R-:W-:Y:S01]  /*37a0*/  FFMA R25, R92.reuse, R28, R25 ;  /* 0x0000001c5c197223 */ /* 0x040fe20000000019 */
[C---:B------:R-:W-:Y:S01]  /*37b0*/  FMUL R27, R93.reuse, R32 ;  /* 0x000000205d1b7220 */ /* 0x040fe20000400000 */
[----:B------:R-:W-:Y:S01]  /*37c0*/  FFMA R26, R92, R30, R31 ;  /* 0x0000001e5c1a7223 */ /* 0x000fe2000000001f */
[--C-:B------:R-:W-:Y:S02]  /*37d0*/  HADD2.F32 R28, -RZ, R8.reuse.H0_H0 ;  /* 0x20000008ff1c7230 */ /* 0x100fe40000004100 */
[----:B------:R-:W-:Y:S01]  /*37e0*/  FMUL R29, R93, R34 ;  /* 0x000000225d1d7220 */ /* 0x000fe20000400000 */
[----:B------:R-:W-:-:S02]  /*37f0*/  HADD2.F32 R30, -RZ, R8.H1_H1 ;  /* 0x30000008ff1e7230 */ /* 0x000fc40000004100 */
[C---:B------:R-:W-:Y:S01]  /*3800*/  FMUL R33, R93.reuse, R33 ;  /* 0x000000215d217220 */ /* 0x040fe20000400000 */
[--C-:B------:R-:W-:Y:S02]  /*3810*/  HADD2.F32 R32, -RZ, R9.reuse.H0_H0 ;  /* 0x20000009ff207230 */ /* 0x100fe40000004100 */
[C---:B------:R-:W-:Y:S01]  /*3820*/  FMUL R35, R93.reuse, R35 ;  /* 0x000000235d237220 */ /* 0x040fe20000400000 */
[----:B------:R-:W-:Y:S02]  /*3830*/  HADD2.F32 R34, -RZ, R9.H1_H1 ;  /* 0x30000009ff227230 */ /* 0x000fe40000004100 */
[C---:B------:R-:W-:Y:S01]  /*3840*/  FFMA R27, R92.reuse, R28, R27 ;  /* 0x0000001c5c1b7223 */ /* 0x040fe2000000001b */
[C---:B------:R-:W-:Y:S01]  /*3850*/  FFMA R28, R92.reuse, R30, R33 ;  /* 0x0000001e5c1c7223 */ /* 0x040fe20000000021 */
[C---:B------:R-:W-:Y:S01]  /*3860*/  FFMA R29, R92.reuse, R32, R29 ;  /* 0x000000205c1d7223 */ /* 0x040fe2000000001d */
[--C-:B------:R-:W-:Y:S02]  /*3870*/  HADD2.F32 R32, -RZ, R10.reuse.H0_H0 ;  /* 0x2000000aff207230 */ /* 0x100fe40000004100 */
[----:B------:R-:W-:Y:S01]  /*3880*/  FFMA R30, R92, R34, R35 ;  /* 0x000000225c1e7223 */ /* 0x000fe20000000023 */
[C---:B------:R-:W-:Y:S01]  /*3890*/  FMUL R31, R93.reuse, R36 ;  /* 0x000000245d1f7220 */ /* 0x040fe20000400000 */
[----:B------:R-:W-:Y:S01]  /*38a0*/  FMUL R33, R93, R38 ;  /* 0x000000265d217220 */ /* 0x000fe20000400000 */
[----:B------:R-:W-:-:S02]  /*38b0*/  HADD2.F32 R34, -RZ, R10.H1_H1 ;  /* 0x3000000aff227230 */ /* 0x000fc40000004100 */
[C---:B------:R-:W-:Y:S01]  /*38c0*/  FMUL R37, R93.reuse, R37 ;  /* 0x000000255d257220 */ /* 0x040fe20000400000 */
[--C-:B------:R-:W-:Y:S02]  /*38d0*/  HADD2.F32 R36, -RZ, R11.reuse.H0_H0 ;  /* 0x2000000bff247230 */ /* 0x100fe40000004100 */
[----:B------:R-:W-:Y:S01]  /*38e0*/  FMUL R39, R93, R39 ;  /* 0x000000275d277220 */ /* 0x000fe20000400000 */
[----:B------:R-:W-:Y:S02]  /*38f0*/  HADD2.F32 R38, -RZ, R11.H1_H1 ;  /* 0x3000000bff267230 */ /* 0x000fe40000004100 */
[C---:B------:R-:W-:Y:S01]  /*3900*/  FFMA R31, R92.reuse, R32, R31 ;  /* 0x000000205c1f7223 */ /* 0x040fe2000000001f */
[C---:B------:R-:W-:Y:S01]  /*3910*/  FFMA R32, R92.reuse, R34, R37 ;  /* 0x000000225c207223 */ /* 0x040fe20000000025 */
[----:B------:R-:W-:Y:S01]  /*3920*/  FFMA R33, R92, R36, R33 ;  /* 0x000000245c217223 */ /* 0x000fe20000000021 */
[----:B------:R-:W-:Y:S01]  /*3930*/  F2FP.F16.F32.PACK_AB R29, R30, R29 ;  /* 0x0000001d1e1d723e */ /* 0x000fe200000000ff */
[----:B------:R-:W-:Y:S01]  /*3940*/  FFMA R34, R92, R38, R39 ;  /* 0x000000265c227223 */ /* 0x000fe20000000027 */
[----:B------:R-:W-:Y:S01]  /*3950*/  F2FP.F16.F32.PACK_AB R36, R14, R15 ;  /* 0x0000000f0e24723e */ /* 0x000fe200000000ff */
[----:B------:R-:W-:Y:S05]  /*3960*/  WARPSYNC.ALL ;  /* 0x0000000000007948 */ /* 0x000fea0003800000 */
[----:B------:R-:W-:Y:S01]  /*3970*/  F2FP.F16.F32.PACK_AB R37, R20, R21 ;  /* 0x000000151425723e */ /* 0x000fe200000000ff */
[----:B------:R-:W-:Y:S01]  /*3980*/  BSSY B0, `(.L_x_66) ;  /* 0x000001a000007945 */ /* 0x000fe20003800000 */
[----:B------:R-:W-:-:S02]  /*3990*/  F2FP.F16.F32.PACK_AB R38, R24, R23 ;  /* 0x000000171826723e */ /* 0x000fc400000000ff */
[----:B------:R-:W-:Y:S02]  /*39a0*/  F2FP.F16.F32.PACK_AB R39, R26, R25 ;  /* 0x000000191a27723e */ /* 0x000fe400000000ff */
[----:B------:R-:W-:Y:S02]  /*39b0*/  F2FP.F16.F32.PACK_AB R30, R32, R31 ;  /* 0x0000001f201e723e */ /* 0x000fe400000000ff */
[----:B------:R-:W-:Y:S01]  /*39c0*/  F2FP.F16.F32.PACK_AB R28, R28, R27 ;  /* 0x0000001b1c1c723e */ /* 0x000fe200000000ff */
[----:B------:R1:W-:Y:S01]  /*39d0*/  STSM.16.M88.4 [R12+0x2200], R36 ;  /* 0x002200240c007844 */ /* 0x0003e20000000200 */
[----:B------:R-:W-:Y:S02]  /*39e0*/  F2FP.F16.F32.PACK_AB R31, R34, R33 ;  /* 0x00000021221f723e */ /* 0x000fe400000000ff */
[----:B------:R-:W-:-:S05]  /*39f0*/  IADD3 R14, R13, 0x2200, R12 ;  /* 0x000022000d0e7810 */ /* 0x000fca0007ffe00c */
        /* <DEDUP_REMOVED lines=11> */
[----:B------:R-:W-:Y:S02]  /*3ab0*/  UIADD3 UR4, UR53, 0x2200, URZ ;  /* 0x0000220035047890 */ /* 0x000fe4000fffe03f */
[----:B------:R-:W-:Y:S01]  /*3ac0*/  UIADD3.X UR9, URZ, UR55, URZ, UP0, !UPT ;  /* 0x000000373f097290 */ /* 0x000fe200087fe43f */
[----:B------:R-:W-:Y:S01]  /*3ad0*/  UMOV UR5, UR45 ;  /* 0x0000002d00057c82 */ /* 0x000fe20008000000 */
[----:B------:R-:W-:-:S07]  /*3ae0*/  UMOV UR7, UR47 ;  /* 0x0000002f00077c82 */ /* 0x000fce0008000000 */
[----:B------:R3:W-:Y:S01]  /*3af0*/  UTMASTG.3D [UR4], [UR8] ;  /* 0x00000004080073b5 */ /* 0x0007e20008010000 */
[----:B------:R0:W-:Y:S01]  /*3b00*/  UTMACMDFLUSH ;  /* 0x00000000000079b7 */ /* 0x0001e20000000000 */
[----:B---3--:R-:W-:-:S04]  /*3b10*/  DEPBAR.LE SB0, 0x1 ;  /* 0x000080400000791a */ /* 0x008fc80000000000 */
.L_x_67:
[----:B------:R-:W-:Y:S05]  /*3b20*/  BSYNC B0 ;  /* 0x0000000000007941 */ /* 0x000fea0003800000 */
.L_x_66:
[----:B------:R-:W-:Y:S06]  /*3b30*/  BAR.SYNC.DEFER_BLOCKING 0x1, 0x100 ;  /* 0x0044000000007b1d */ /* 0x000fec0000010000 */
[----:B------:R-:W-:Y:S04]  /*3b40*/  BSSY B0, `(.L_x_68) ;  /* 0x0000009000007945 */ /* 0x000fe80003800000 */
[----:B------:R-:W-:Y:S05]  /*3b50*/  @!P0 BRA `(.L_x_69) ;  /* 0x00000000001c8947 */ /* 0x000fea0003800000 */
[----:B------:R-:W-:-:S13]  /*3b60*/  ISETP.NE.AND P5, PT, R96, 0x3, PT ;  /* 0x000000036000780c */ /* 0x000fda0003fa5270 */
[----:B------:R-:W-:Y:S05]  /*3b70*/  @!P5 BRA `(.L_x_70) ;  /* 0x000000000004d947 */ /* 0x000fea0003800000 */
[----:B------:R-:W-:Y:S01]  /*3b80*/  BPT.TRAP 0x1 ;  /* 0x000000040000795c */ /* 0x000fe20000300000 */
.L_x_70:
[----:B------:R-:W-:-:S04]  /*3b90*/  ULEA UR4, UR39, UR53, 0x3 ;  /* 0x0000003527047291 */ /* 0x000fc8000f8e183f */
[----:B------:R-:W-:-:S04]  /*3ba0*/  UIADD3 UR4, UR4, 0x60, URZ ;  /* 0x0000006004047890 */ /* 0x000fc8000fffe03f */
[----:B------:R-:W-:-:S09]  /*3bb0*/  UPRMT UR4, UR52, 0x654, UR4 ;  /* 0x0000065434047896 */ /* 0x000fd20008000004 */
[----:B------:R-:W-:Y:S03]  /*3bc0*/  SYNCS.ARRIVE.TRANS64.RED.A1T0 RZ, [UR4], RZ ;  /* 0x000000ffffff79a7 */ /* 0x000fe60008100404 */
.L_x_69:
[----:B------:R-:W-:Y:S05]  /*3bd0*/  BSYNC B0 ;  /* 0x0000000000007941 */ /* 0x000fea0003800000 */
.L_x_68:
[----:B------:R-:W-:Y:S01]  /*3be0*/  UIADD3 UR39, UR39, 0x1, URZ ;  /* 0x0000000127277890 */ /* 0x000fe2000fffe03f */
[----:B------:R-:W-:Y:S01]  /*3bf0*/  BSSY B0, `(.L_x_71) ;  /* 0x000001c000007945 */ /* 0x000fe20003800000 */
[----:B-1----:R-:W-:Y:S02]  /*3c00*/  IMAD.MOV.U32 R14, RZ, RZ, R91 ;  /* 0x000000ffff0e7224 */ /* 0x002fe400078e005b */
[----:B------:R-:W-:-:S04]  /*3c10*/  UISETP.NE.AND UP0, UPT, UR39, 0x4, UPT ;  /* 0x000000042700788c */ /* 0x000fc8000bf05270 */
[----:B------:R-:W-:Y:S01]  /*3c20*/  USEL UR39, UR39, URZ, UP0 ;  /* 0x0000003f27277287 */ /* 0x000fe20008000000 */
[----:B------:R-:W-:Y:S11]  /*3c30*/  @!P0 BRA `(.L_x_72) ;  /* 0x00000000005c8947 */ /* 0x000ff60003800000 */
[----:B------:R-:W-:-:S13]  /*3c40*/  ISETP.NE.AND P5, PT, R96, 0x3, PT ;  /* 0x000000036000780c */ /* 0x000fda0003fa5270 */
[----:B------:R-:W-:Y:S05]  /*3c50*/  @!P5 BRA `(.L_x_73) ;  /* 0x000000000004d947 */ /* 0x000fea0003800000 */
[----:B------:R-:W-:Y:S01]  /*3c60*/  BPT.TRAP 0x1 ;  /* 0x000000040000795c */ /* 0x000fe20000300000 */
.L_x_73:
[----:B------:R-:W-:Y:S01]  /*3c70*/  PLOP3.LUT P5, PT, PT, PT, PT, 0x8, 0x0 ;  /* 0x000000000000781c */ /* 0x000fe20003fae170 */
[C---:B------:R-:W-:Y:S01]  /*3c80*/  @!P2 IMAD R23, R3.reuse, 0x2000, R62 ;  /* 0x000020000317a824 */ /* 0x040fe200078e023e */
[----:B------:R-:W-:Y:S01]  /*3c90*/  @!P2 PLOP3.LUT P5, PT, P4, PT, PT, 0x80, 0x0 ;  /* 0x000000000000a81c */ /* 0x000fe200027af070 */
[----:B------:R-:W-:Y:S01]  /*3ca0*/  BSSY B1, `(.L_x_74) ;  /* 0x0000008000017945 */ /* 0x000fe20003800000 */
[----:B------:R-:W-:Y:S01]  /*3cb0*/  LEA R20, R3, UR53, 0x3 ;  /* 0x0000003503147c11 */ /* 0x000fe2000f8e18ff */
[----:B------:R-:W-:Y:S01]  /*3cc0*/  @!P2 VIADD R14, R23, 0x20 ;  /* 0x00000020170ea836 */ /* 0x000fe20000000000 */
[----:B------:R-:W-:-:S09]  /*3cd0*/  SHF.L.U32 R21, R91, 0x1f, RZ ;  /* 0x0000001f5b157819 */ /* 0x000fd200000006ff */
[----:B------:R-:W-:Y:S01]  /*3ce0*/  @P5 VIADD R14, R23, 0xffffffe0 ;  /* 0xffffffe0170e5836 */ /* 0x000fe20000000000 */
[----:B------:R-:W1:Y:S03]  /*3cf0*/  SYNCS.PHASECHK.TRANS64.TRYWAIT P5, [R20+URZ+0x40], R21 ;  /* 0x00004015140075a7 */ /* 0x000e6600080a017f */
[----:B------:R-:W-:Y:S01]  /*3d00*/  @!P2 IMAD.MOV.U32 R15, RZ, RZ, R14 ;  /* 0x000000ffff0fa224 */ /* 0x000fe200078e000e */
[----:B-1----:R-:W-:Y:S06]  /*3d10*/  @!P5 BRA `(.L_x_75) ;  /* 0x000000400008d947 */ /* 0x002fec0003800000 */
.L_x_169:
[----:B------:R-:W-:Y:S05]  /*3d20*/  BSYNC B1 ;  /* 0x0000000000017941 */ /* 0x000fea0003800000 */
.L_x_74:
[----:B------:R-:W-:Y:S05]  /*3d30*/  @!P2 WARPSYNC.ALL ;  /* 0x000000000000a948 */ /* 0x000fea0003800000 */
[----:B------:R3:W4:Y:S01]  /*3d40*/  @!P2 LDSM.16.M88.4 R4, [R23] ;  /* 0x000000001704a83b */ /* 0x0007220000000200 */
[----:B------:R-:W-:-:S03]  /*3d50*/  VIADD R3, R3, 0x1 ;  /* 0x0000000103037836 */ /* 0x000fc60000000000 */
[----:B------:R3:W1:Y:S02]  /*3d60*/  @!P2 LDSM.16.M88.4 R8, [R15] ;  /* 0x000000000f08a83b */ /* 0x0006640000000200 */
[----:B------:R-:W-:-:S04]  /*3d70*/  ISETP.NE.AND P5, PT, R3, 0x4, PT ;  /* 0x000000040300780c */ /* 0x000fc80003fa5270 */
[----:B------:R-:W-:Y:S02]  /*3d80*/  SEL R14, RZ, 0x1, P5 ;  /* 0x00000001ff0e7807 */ /* 0x000fe40002800000 */
[----:B------:R-:W-:Y:S02]  /*3d90*/  SEL R3, R3, RZ, P5 ;  /* 0x000000ff03037207 */ /* 0x000fe40002800000 */
[----:B---3--:R-:W-:-:S07]  /*3da0*/  LOP3.LUT R14, R91, R14, RZ, 0x3c, !PT ;  /* 0x0000000e5b0e7212 */ /* 0x008fce00078e3cff */
.L_x_72:
[----:B------:R-:W-:Y:S05]  /*3db0*/  BSYNC B0 ;  /* 0x0000000000007941 */ /* 0x000fea0003800000 */
.L_x_71:
[--C-:B----4-:R-:W-:Y:S02]  /*3dc0*/  HADD2.F32 R24, -RZ, R5.reuse.H0_H0 ;  /* 0x20000005ff187230 */ /* 0x110fe40000004100 */
[C---:B-1----:R-:W-:Y:S01]  /*3dd0*/  FMUL R21, R93.reuse, R74 ;  /* 0x0000004a5d157220 */ /* 0x042fe20000400000 */
[----:B------:R-:W-:Y:S02]  /*3de0*/  HADD2.F32 R26, -RZ, R5.H1_H1 ;  /* 0x30000005ff1a7230 */ /* 0x000fe40000004100 */
[C---:B------:R-:W-:Y:S01]  /*3df0*/  FMUL R75, R93.reuse, R75 ;  /* 0x0000004b5d4b7220 */ /* 0x040fe20000400000 */
[--C-:B------:R-:W-:Y:S02]  /*3e00*/  HADD2.F32 R28, -RZ, R6.reuse.H0_H0 ;  /* 0x20000006ff1c7230 */ /* 0x100fe40000004100 */
[C---:B------:R-:W-:Y:S01]  /*3e10*/  FMUL R23, R93.reuse, R76 ;  /* 0x0000004c5d177220 */ /* 0x040fe20000400000 */
[----:B------:R-:W-:Y:S02]  /*3e20*/  HADD2.F32 R30, -RZ, R6.H1_H1 ;  /* 0x30000006ff1e7230 */ /* 0x000fe40000004100 */
[----:B------:R-:W-:Y:S01]  /*3e30*/  FMUL R77, R93, R77 ;  /* 0x0000004d5d4d7220 */ /* 0x000fe20000400000 */
[C---:B------:R-:W-:Y:S01]  /*3e40*/  FFMA R21, R92.reuse, R24, R21 ;  /* 0x000000185c157223 */ /* 0x040fe20000000015 */
[C---:B------:R-:W-:Y:S01]  /*3e50*/  FFMA R24, R92.reuse, R26, R75 ;  /* 0x0000001a5c187223 */ /* 0x040fe2000000004b */
[C---:B------:R-:W-:Y:S01]  /*3e60*/  FFMA R23, R92.reuse, R28, R23 ;  /* 0x0000001c5c177223 */ /* 0x040fe20000000017 */
[----:B------:R-:W-:Y:S01]  /*3e70*/  FFMA R26, R92, R30, R77 ;  /* 0x0000001e5c1a7223 */ /* 0x000fe2000000004d */
[----:B------:R-:W-:-:S02]  /*3e80*/  HADD2.F32 R28, -RZ, R7.H0_H0 ;  /* 0x20000007ff1c7230 */ /* 0x000fc40000004100 */
[C---:B------:R-:W-:Y:S01]  /*3e90*/  FMUL R25, R93.reuse, R78 ;  /* 0x0000004e5d197220 */ /* 0x040fe20000400000 */
[----:B------:R-:W-:Y:S02]  /*3ea0*/  HADD2.F32 R30, -RZ, R7.H1_H1 ;  /* 0x30000007ff1e7230 */ /* 0x000fe40000004100 */
[C---:B------:R-:W-:Y:S01]  /*3eb0*/  FMUL R79, R93.reuse, R79 ;  /* 0x0000004f5d4f7220 */ /* 0x040fe20000400000 */
[----:B------:R-:W-:Y:S02]  /*3ec0*/  HADD2.F32 R34, -RZ, R8.H1_H1 ;  /* 0x30000008ff227230 */ /* 0x000fe40000004100 */
[C---:B------:R-:W-:Y:S01]  /*3ed0*/  FMUL R81, R93.reuse, R81 ;  /* 0x000000515d517220 */ /* 0x040fe20000400000 */
[----:B------:R-:W-:Y:S02]  /*3ee0*/  HADD2.F32 R20, -RZ, R4.H0_H0 ;  /* 0x20000004ff147230 */ /* 0x000fe40000004100 */
[----:B------:R-:W-:Y:S01]  /*3ef0*/  FMUL R15, R93, R72 ;  /* 0x000000485d0f7220 */ /* 0x000fe20000400000 */
[----:B------:R-:W-:-:S02]  /*3f00*/  HADD2.F32 R36, -RZ, R9.H0_H0 ;  /* 0x20000009ff247230 */ /* 0x000fc40000004100 */
[C---:B------:R-:W-:Y:S01]  /*3f10*/  FMUL R29, R93.reuse, R82 ;  /* 0x000000525d1d7220 */ /* 0x040fe20000400000 */
[----:B------:R-:W-:Y:S02]  /*3f20*/  HADD2.F32 R32, -RZ, R8.H0_H0 ;  /* 0x20000008ff207230 */ /* 0x000fe40000004100 */
[C---:B------:R-:W-:Y:S01]  /*3f30*/  FMUL R27, R93.reuse, R80 ;  /* 0x000000505d1b7220 */ /* 0x040fe20000400000 */
[C---:B------:R-:W-:Y:S01]  /*3f40*/  FFMA R25, R92.reuse, R28, R25 ;  /* 0x0000001c5c197223 */ /* 0x040fe20000000019 */
[C---:B------:R-:W-:Y:S01]  /*3f50*/  FFMA R28, R92.reuse, R30, R79 ;  /* 0x0000001e5c1c7223 */ /* 0x040fe2000000004f */
[C---:B------:R-:W-:Y:S01]  /*3f60*/  FFMA R30, R92.reuse, R34, R81 ;  /* 0x000000225c1e7223 */ /* 0x040fe20000000051 */
[C---:B------:R-:W-:Y:S01]  /*3f70*/  FFMA R15, R92.reuse, R20, R15 ;  /* 0x000000145c0f7223 */ /* 0x040fe2000000000f */
[----:B------:R-:W-:Y:S01]  /*3f80*/  FFMA R29, R92, R36, R29 ;  /* 0x000000245c1d7223 */ /* 0x000fe2000000001d */
[----:B------:R-:W-:Y:S02]  /*3f90*/  HADD2.F32 R34, -RZ, R10.H0_H0 ;  /* 0x2000000aff227230 */ /* 0x000fe40000004100 */
[----:B------:R-:W-:Y:S01]  /*3fa0*/  FMUL R31, R93, R84 ;  /* 0x000000545d1f7220 */ /* 0x000fe20000400000 */
[----:B------:R-:W-:-:S02]  /*3fb0*/  HADD2.F32 R20, -RZ, R4.H1_H1 ;  /* 0x30000004ff147230 */ /* 0x000fc40000004100 */
[----:B------:R-:W-:Y:S01]  /*3fc0*/  FFMA R27, R92, R32, R27 ;  /* 0x000000205c1b7223 */ /* 0x000fe2000000001b */
[----:B------:R-:W-:Y:S02]  /*3fd0*/  HADD2.F32 R36, -RZ, R10.H1_H1 ;  /* 0x3000000aff247230 */ /* 0x000fe40000004100 */
[C---:B------:R-:W-:Y:S01]  /*3fe0*/  FMUL R73, R93.reuse, R73 ;  /* 0x000000495d497220 */ /* 0x040fe20000400000 */
[C---:B------:R-:W-:Y:S01]  /*3ff0*/  FMUL R85, R93.reuse, R85 ;  /* 0x000000555d557220 */ /* 0x040fe20000400000 */
[----:B------:R-:W-:Y:S02]  /*4000*/  HADD2.F32 R32, -RZ, R9.H1_H1 ;  /* 0x30000009ff207230 */ /* 0x000fe40000004100 */
[C---:B------:R-:W-:Y:S01]  /*4010*/  FMUL R83, R93.reuse, R83 ;  /* 0x000000535d537220 */ /* 0x040fe20000400000 */
[--C-:B------:R-:W-:Y:S02]  /*4020*/  HADD2.F32 R38, -RZ, R11.reuse.H0_H0 ;  /* 0x2000000bff267230 */ /* 0x100fe40000004100 */
[----:B------:R-:W-:Y:S01]  /*4030*/  FMUL R33, R93, R86 ;  /* 0x000000565d217220 */ /* 0x000fe20000400000 */
[----:B------:R-:W-:-:S02]  /*4040*/  HADD2.F32 R56, -RZ, R11.H1_H1 ;  /* 0x3000000bff387230 */ /* 0x000fc40000004100 */
[----:B------:R-:W-:Y:S01]  /*4050*/  FMUL R87, R93, R87 ;  /* 0x000000575d577220 */ /* 0x000fe20000400000 */
[C---:B------:R-:W-:Y:S01]  /*4060*/  FFMA R31, R92.reuse, R34, R31 ;  /* 0x000000225c1f7223 */ /* 0x040fe2000000001f */
[C---:B------:R-:W-:Y:S01]  /*4070*/  FFMA R20, R92.reuse, R20, R73 ;  /* 0x000000145c147223 */ /* 0x040fe20000000049 */
[C---:B------:R-:W-:Y:S01]  /*4080*/  FFMA R34, R92.reuse, R36, R85 ;  /* 0x000000245c227223 */ /* 0x040fe20000000055 */
[C---:B------:R-:W-:Y:S01]  /*4090*/  FFMA R32, R92.reuse, R32, R83 ;  /* 0x000000205c207223 */ /* 0x040fe20000000053 */
[C---:B------:R-:W-:Y:S01]  /*40a0*/  FFMA R33, R92.reuse, R38, R33 ;  /* 0x000000265c217223 */ /* 0x040fe20000000021 */
        /* <DEDUP_REMOVED lines=31> */
.L_x_77:
[----:B------:R-:W-:Y:S05]  /*42a0*/  BSYNC B0 ;  /* 0x0000000000007941 */ /* 0x000fea0003800000 */
.L_x_76:
[----:B------:R-:W-:Y:S06]  /*42b0*/  BAR.SYNC.DEFER_BLOCKING 0x1, 0x100 ;  /* 0x0044000000007b1d */ /* 0x000fec0000010000 */
[----:B------:R-:W-:Y:S04]  /*42c0*/  BSSY B0, `(.L_x_78) ;  /* 0x0000009000007945 */ /* 0x000fe80003800000 */
[----:B------:R-:W-:Y:S05]  /*42d0*/  @!P0 BRA `(.L_x_79) ;  /* 0x00000000001c8947 */ /* 0x000fea0003800000 */
[----:B------:R-:W-:-:S13]  /*42e0*/  ISETP.NE.AND P5, PT, R96, 0x3, PT ;  /* 0x000000036000780c */ /* 0x000fda0003fa5270 */
[----:B------:R-:W-:Y:S05]  /*42f0*/  @!P5 BRA `(.L_x_80) ;  /* 0x000000000004d947 */ /* 0x000fea0003800000 */
[----:B------:R-:W-:Y:S01]  /*4300*/  BPT.TRAP 0x1 ;  /* 0x000000040000795c */ /* 0x000fe20000300000 */
.L_x_80:
[----:B------:R-:W-:-:S04]  /*4310*/  ULEA UR4, UR39, UR53, 0x3 ;  /* 0x0000003527047291 */ /* 0x000fc8000f8e183f */
[----:B------:R-:W-:-:S04]  /*4320*/  UIADD3 UR4, UR4, 0x60, URZ ;  /* 0x0000006004047890 */ /* 0x000fc8000fffe03f */
[----:B------:R-:W-:-:S09]  /*4330*/  UPRMT UR4, UR52, 0x654, UR4 ;  /* 0x0000065434047896 */ /* 0x000fd20008000004 */
[----:B------:R-:W-:Y:S03]  /*4340*/  SYNCS.ARRIVE.TRANS64.RED.A1T0 RZ, [UR4], RZ ;  /* 0x000000ffffff79a7 */ /* 0x000fe60008100404 */
.L_x_79:
[----:B------:R-:W-:Y:S05]  /*4350*/  BSYNC B0 ;  /* 0x0000000000007941 */ /* 0x000fea0003800000 */
.L_x_78:
[----:B------:R-:W-:Y:S01]  /*4360*/  UIADD3 UR4, UR39, 0x1, URZ ;  /* 0x0000000127047890 */ /* 0x000fe2000fffe03f */
[----:B------:R-:W-:Y:S03]  /*4370*/  BSSY B0, `(.L_x_81) ;  /* 0x0000015000007945 */ /* 0x000fe60003800000 */
[----:B------:R-:W-:-:S04]  /*4380*/  UISETP.NE.AND UP0, UPT, UR4, 0x4, UPT ;  /* 0x000000040400788c */ /* 0x000fc8000bf05270 */
[----:B------:R-:W-:Y:S01]  /*4390*/  USEL UR39, UR4, URZ, UP0 ;  /* 0x0000003f04277287 */ /* 0x000fe20008000000 */
[----:B------:R-:W-:Y:S11]  /*43a0*/  @!P0 BRA `(.L_x_82) ;  /* 0x0000000000448947 */ /* 0x000ff60003800000 */
[----:B------:R-:W-:-:S13]  /*43b0*/  ISETP.NE.AND P5, PT, R96, 0x3, PT ;  /* 0x000000036000780c */ /* 0x000fda0003fa5270 */
[----:B------:R-:W-:Y:S05]  /*43c0*/  @!P5 BRA `(.L_x_83) ;  /* 0x000000000004d947 */ /* 0x000fea0003800000 */
[----:B------:R-:W-:Y:S01]  /*43d0*/  BPT.TRAP 0x1 ;  /* 0x000000040000795c */ /* 0x000fe20000300000 */
.L_x_83:
[----:B-1----:R-:W-:Y:S01]  /*43e0*/  SHF.L.U32 R15, R14, 0x1f, RZ ;  /* 0x0000001f0e0f7819 */ /* 0x002fe200000006ff */
[----:B------:R-:W-:Y:S01]  /*43f0*/  BSSY B1, `(.L_x_84) ;  /* 0x0000009000017945 */ /* 0x000fe20003800000 */
[C---:B------:R-:W-:Y:S01]  /*4400*/  LEA R20, R3.reuse, UR53, 0x3 ;  /* 0x0000003503147c11 */ /* 0x040fe2000f8e18ff */
[----:B------:R-:W-:Y:S01]  /*4410*/  @!P2 IMAD R3, R3, 0x2000, R62 ;  /* 0x000020000303a824 */ /* 0x000fe200078e023e */
[----:B------:R-:W-:Y:S02]  /*4420*/  PLOP3.LUT P5, PT, PT, PT, PT, 0x8, 0x0 ;  /* 0x000000000000781c */ /* 0x000fe40003fae170 */
[----:B------:R-:W-:Y:S01]  /*4430*/  @!P2 PLOP3.LUT P5, PT, P4, PT, PT, 0x80, 0x0 ;  /* 0x000000000000a81c */ /* 0x000fe200027af070 */
[----:B------:R-:W1:Y:S01]  /*4440*/  SYNCS.PHASECHK.TRANS64.TRYWAIT P4, [R20+URZ+0x40], R15 ;  /* 0x0000400f140075a7 */ /* 0x000e62000808017f */
[----:B------:R-:W-:-:S11]  /*4450*/  @!P2 VIADD R14, R3, 0x20 ;  /* 0x00000020030ea836 */ /* 0x000fd60000000000 */
[----:B------:R-:W-:Y:S01]  /*4460*/  @P5 VIADD R14, R3, 0xffffffe0 ;  /* 0xffffffe0030e5836 */ /* 0x000fe20000000000 */
[----:B-1----:R-:W-:Y:S06]  /*4470*/  @!P4 BRA `(.L_x_85) ;  /* 0x000000380044c947 */ /* 0x002fec0003800000 */
.L_x_170:
[----:B------:R-:W-:Y:S05]  /*4480*/  BSYNC B1 ;  /* 0x0000000000017941 */ /* 0x000fea0003800000 */
.L_x_84:
[----:B------:R-:W-:Y:S05]  /*4490*/  @!P2 WARPSYNC.ALL ;  /* 0x000000000000a948 */ /* 0x000fea0003800000 */
[----:B------:R3:W4:Y:S04]  /*44a0*/  @!P2 LDSM.16.M88.4 R4, [R3] ;  /* 0x000000000304a83b */ /* 0x0007280000000200 */
[----:B------:R3:W1:Y:S02]  /*44b0*/  @!P2 LDSM.16.M88.4 R8, [R14] ;  /* 0x000000000e08a83b */ /* 0x0006640000000200 */
.L_x_82:
[----:B------:R-:W-:Y:S05]  /*44c0*/  BSYNC B0 ;  /* 0x0000000000007941 */ /* 0x000fea0003800000 */
.L_x_81:
[--C-:B----4-:R-:W-:Y:S02]  /*44d0*/  HADD2.F32 R21, -RZ, R5.reuse.H0_H0 ;  /* 0x20000005ff157230 */ /* 0x110fe40000004100 */
[C---:B------:R-:W-:Y:S01]  /*44e0*/  FMUL R42, R93.reuse, R42 ;  /* 0x0000002a5d2a7220 */ /* 0x040fe20000400000 */
[----:B------:R-:W-:Y:S02]  /*44f0*/  HADD2.F32 R5, -RZ, R5.H1_H1 ;  /* 0x30000005ff057230 */ /* 0x000fe40000004100 */
[C---:B-1----:R-:W-:Y:S01]  /*4500*/  FMUL R57, R93.reuse, R40 ;  /* 0x000000285d397220 */ /* 0x042fe20000400000 */
[--C-:B------:R-:W-:Y:S02]  /*4510*/  HADD2.F32 R23, -RZ, R6.reuse.H0_H0 ;  /* 0x20000006ff177230 */ /* 0x100fe40000004100 */
[C---:B------:R-:W-:Y:S01]  /*4520*/  FMUL R44, R93.reuse, R44 ;  /* 0x0000002c5d2c7220 */ /* 0x040fe20000400000 */
[----:B------:R-:W-:Y:S02]  /*4530*/  HADD2.F32 R25, -RZ, R6.H1_H1 ;  /* 0x30000006ff197230 */ /* 0x000fe40000004100 */
[----:B------:R-:W-:Y:S01]  /*4540*/  FMUL R6, R93, R43 ;  /* 0x0000002b5d067220 */ /* 0x000fe20000400000 */
[----:B------:R-:W-:-:S02]  /*4550*/  HADD2.F32 R27, -RZ, R7.H0_H0 ;  /* 0x20000007ff1b7230 */ /* 0x000fc40000004100 */
[C---:B---3--:R-:W-:Y:S01]  /*4560*/  FMUL R14, R93.reuse, R45 ;  /* 0x0000002d5d0e7220 */ /* 0x048fe20000400000 */
[----:B------:R-:W-:Y:S02]  /*4570*/  HADD2.F32 R33, -RZ, R9.H0_H0 ;  /* 0x20000009ff217230 */ /* 0x000fe40000004100 */
[C---:B------:R-:W-:Y:S01]  /*4580*/  FMUL R46, R93.reuse, R46 ;  /* 0x0000002e5d2e7220 */ /* 0x040fe20000400000 */
[--C-:B------:R-:W-:Y:S02]  /*4590*/  HADD2.F32 R3, -RZ, R4.reuse.H0_H0 ;  /* 0x20000004ff037230 */ /* 0x100fe40000004100 */
[C---:B------:R-:W-:Y:S01]  /*45a0*/  FMUL R20, R93.reuse, R47 ;  /* 0x0000002f5d147220 */ /* 0x040fe20000400000 */
[----:B------:R-:W-:Y:S02]  /*45b0*/  HADD2.F32 R15, -RZ, R4.H1_H1 ;  /* 0x30000004ff0f7230 */ /* 0x000fe40000004100 */
[----:B------:R-:W-:Y:S01]  /*45c0*/  FMUL R4, R93, R41 ;  /* 0x000000295d047220 */ /* 0x000fe20000400000 */
[----:B------:R-:W-:-:S02]  /*45d0*/  HADD2.F32 R7, -RZ, R7.H1_H1 ;  /* 0x30000007ff077230 */ /* 0x000fc40000004100 */
[C---:B------:R-:W-:Y:S01]  /*45e0*/  FMUL R50, R93.reuse, R50 ;  /* 0x000000325d327220 */ /* 0x040fe20000400000 */
[----:B------:R-:W-:Y:S02]  /*45f0*/  HADD2.F32 R9, -RZ, R9.H1_H1 ;  /* 0x30000009ff097230 */ /* 0x000fe40000004100 */
[C---:B------:R-:W-:Y:S01]  /*4600*/  FMUL R26, R93.reuse, R51 ;  /* 0x000000335d1a7220 */ /* 0x040fe20000400000 */
[----:B------:R-:W-:Y:S02]  /*4610*/  HADD2.F32 R39, -RZ, R11.H0_H0 ;  /* 0x2000000bff277230 */ /* 0x000fe40000004100 */
[C---:B------:R-:W-:Y:S01]  /*4620*/  FMUL R48, R93.reuse, R48 ;  /* 0x000000305d307220 */ /* 0x040fe20000400000 */
[--C-:B------:R-:W-:Y:S02]  /*4630*/  HADD2.F32 R29, -RZ, R8.reuse.H0_H0 ;  /* 0x20000008ff1d7230 */ /* 0x100fe40000004100 */
[----:B------:R-:W-:Y:S01]  /*4640*/  FMUL R24, R93, R49 ;  /* 0x000000315d187220 */ /* 0x000fe20000400000 */
[----:B------:R-:W-:-:S02]  /*4650*/  HADD2.F32 R31, -RZ, R8.H1_H1 ;  /* 0x30000008ff1f7230 */ /* 0x000fc40000004100 */
[C---:B------:R-:W-:Y:S01]  /*4660*/  FMUL R52, R93.reuse, R52 ;  /* 0x000000345d347220 */ /* 0x040fe20000400000 */
[--C-:B------:R-:W-:Y:S02]  /*4670*/  HADD2.F32 R35, -RZ, R10.reuse.H0_H0 ;  /* 0x2000000aff237230 */ /* 0x100fe40000004100 */
[C---:B------:R-:W-:Y:S01]  /*4680*/  FMUL R28, R93.reuse, R53 ;  /* 0x000000355d1c7220 */ /* 0x040fe20000400000 */
[----:B------:R-:W-:Y:S02]  /*4690*/  HADD2.F32 R37, -RZ, R10.H1_H1 ;  /* 0x3000000aff257230 */ /* 0x000fe40000004100 */
[C---:B------:R-:W-:Y:S01]  /*46a0*/  FMUL R54, R93.reuse, R54 ;  /* 0x000000365d367220 */ /* 0x040fe20000400000 */
[----:B------:R-:W-:Y:S02]  /*46b0*/  HADD2.F32 R11, -RZ, R11.H1_H1 ;  /* 0x3000000bff0b7230 */ /* 0x000fe40000004100 */
[----:B------:R-:W-:Y:S01]  /*46c0*/  FMUL R30, R93, R55 ;  /* 0x000000375d1e7220 */ /* 0x000fe20000400000 */
[C---:B------:R-:W-:Y:S01]  /*46d0*/  FFMA R21, R92.reuse, R21, R42 ;  /* 0x000000155c157223 */ /* 0x040fe2000000002a */
        /* <DEDUP_REMOVED lines=39> */
[----:B------:R-:W-:Y:S02]  /*4950*/  UIADD3 UR4, UR53, 0x6200, URZ ;  /* 0x0000620035047890 */ /* 0x000fe4000fffe03f */
[----:B------:R-:W-:Y:S01]  /*4960*/  UIADD3.X UR9, URZ, UR55, URZ, UP0, !UPT ;  /* 0x000000373f097290 */ /* 0x000fe200087fe43f */
[----:B------:R-:W-:-:S08]  /*4970*/  UMOV UR7, UR47 ;  /* 0x0000002f00077c82 */ /* 0x000fd00008000000 */
[----:B------:R3:W-:Y:S01]  /*4980*/  UTMASTG.3D [UR4], [UR8] ;  /* 0x00000004080073b5 */ /* 0x0007e20008010000 */
[----:B------:R0:W-:Y:S01]  /*4990*/  UTMACMDFLUSH ;  /* 0x00000000000079b7 */ /* 0x0001e20000000000 */
[----:B---3--:R-:W-:-:S04]  /*49a0*/  DEPBAR.LE SB0, 0x1 ;  /* 0x000080400000791a */ /* 0x008fc80000000000 */
.L_x_87:
[----:B------:R-:W-:Y:S05]  /*49b0*/  BSYNC B0 ;  /* 0x0000000000007941 */ /* 0x000fea0003800000 */
.L_x_86:
[----:B------:R-:W-:Y:S06]  /*49c0*/  BAR.SYNC.DEFER_BLOCKING 0x1, 0x100 ;  /* 0x0044000000007b1d */ /* 0x000fec0000010000 */
[----:B------:R-:W-:Y:S04]  /*49d0*/  BSSY B0, `(.L_x_88) ;  /* 0x0000009000007945 */ /* 0x000fe80003800000 */
[----:B------:R-:W-:Y:S05]  /*49e0*/  @!P0 BRA `(.L_x_89) ;  /* 0x00000000001c8947 */ /* 0x000fea0003800000 */
[----:B------:R-:W-:-:S13]  /*49f0*/  ISETP.NE.AND P0, PT, R96, 0x3, PT ;  /* 0x000000036000780c */ /* 0x000fda0003f05270 */
[----:B------:R-:W-:Y:S05]  /*4a00*/  @!P0 BRA `(.L_x_90) ;  /* 0x0000000000048947 */ /* 0x000fea0003800000 */
[----:B------:R-:W-:Y:S01]  /*4a10*/  BPT.TRAP 0x1 ;  /* 0x000000040000795c */ /* 0x000fe20000300000 */
.L_x_90:
[----:B------:R-:W-:-:S04]  /*4a20*/  ULEA UR4, UR39, UR53, 0x3 ;  /* 0x0000003527047291 */ /* 0x000fc8000f8e183f */
[----:B------:R-:W-:-:S04]  /*4a30*/  UIADD3 UR4, UR4, 0x60, URZ ;  /* 0x0000006004047890 */ /* 0x000fc8000fffe03f */
[----:B------:R-:W-:-:S09]  /*4a40*/  UPRMT UR4, UR52, 0x654, UR4 ;  /* 0x0000065434047896 */ /* 0x000fd20008000004 */
[----:B------:R-:W-:Y:S03]  /*4a50*/  SYNCS.ARRIVE.TRANS64.RED.A1T0 RZ, [UR4], RZ ;  /* 0x000000ffffff79a7 */ /* 0x000fe60008100404 */
.L_x_89:
[----:B------:R-:W-:Y:S05]  /*4a60*/  BSYNC B0 ;  /* 0x0000000000007941 */ /* 0x000fea0003800000 */
.L_x_88:
[----:B------:R-:W-:Y:S01]  /*4a70*/  IADD3 R16, P0, R16, UR40, RZ ;  /* 0x0000002810107c10 */ /* 0x000fe2000ff1e0ff */
[----:B------:R-:W-:Y:S01]  /*4a80*/  ULDC.64 UR4, c[0x0][0x8f8] ;  /* 0x00023e0000047ab9 */ /* 0x000fe20000000a00 */
[----:B------:R-:W-:Y:S01]  /*4a90*/  UIADD3 UR39, UR39, 0x1, URZ ;  /* 0x0000000127277890 */ /* 0x000fe2000fffe03f */
[----:B------:R-:W-:Y:S01]  /*4aa0*/  PRMT R3, RZ, 0x7610, R3 ;  /* 0x00007610ff037816 */ /* 0x000fe20000000003 */
[----:B------:R-:W-:Y:S01]  /*4ab0*/  UMOV UR47, 0xffffffff ;  /* 0xffffffff002f7882 */ /* 0x000fe20000000000 */
[----:B------:R-:W-:Y:S01]  /*4ac0*/  IADD3.X R17, R17, UR38, RZ, P0, !PT ;  /* 0x0000002611117c10 */ /* 0x000fe200087fe4ff */
[----:B------:R-:W-:Y:S01]  /*4ad0*/  UISETP.NE.AND UP0, UPT, UR39, 0x4, UPT ;  /* 0x000000042700788c */ /* 0x000fe2000bf05270 */
[----:B------:R-:W-:Y:S01]  /*4ae0*/  ISETP.GE.U32.AND P0, PT, R16, UR4, PT ;  /* 0x0000000410007c0c */ /* 0x000fe2000bf06070 */
[----:B------:R-:W-:Y:S02]  /*4af0*/  IMAD.MOV.U32 R23, RZ, RZ, -0x1 ;  /* 0xffffffffff177424 */ /* 0x000fe400078e00ff */
[----:B------:R-:W-:Y:S01]  /*4b00*/  USEL UR39, UR39, URZ, UP0 ;  /* 0x0000003f27277287 */ /* 0x000fe20008000000 */
[----:B------:R-:W-:Y:S01]  /*4b10*/  ISETP.GE.U32.AND.EX P0, PT, R17, UR5, PT, P0 ;  /* 0x0000000511007c0c */ /* 0x000fe2000bf06100 */
[----:B------:R-:W-:-:S12]  /*4b20*/  IMAD.MOV.U32 R95, RZ, RZ, -0x1 ;  /* 0xffffffffff5f7424 */ /* 0x000fd800078e00ff */
[----:B------:R-:W-:Y:S05]  /*4b30*/  @P0 BRA `(.L_x_91) ;  /* 0x0000000400600947 */ /* 0x000fea0003800000 */
[----:B------:R-:W3:Y:S01]  /*4b40*/  LDC.64 R10, c[0x0][0x8d0] ;  /* 0x00023400ff0a7b82 */ /* 0x000ee20000000a00 */
[----:B------:R-:W4:Y:S01]  /*4b50*/  S2R R23, SR_CTAID.X ;  /* 0x0000000000177919 */ /* 0x000f220000002500 */
[----:B------:R-:W-:Y:S02]  /*4b60*/  IMAD.MOV.U32 R8, RZ, RZ, R16 ;  /* 0x000000ffff087224 */ /* 0x000fe400078e0010 */
[----:B------:R-:W-:-:S04]  /*4b70*/  IMAD.MOV.U32 R9, RZ, RZ, R17 ;  /* 0x000000ffff097224 */ /* 0x000fc800078e0011 */
[----:B-1----:R-:W1:Y:S08]  /*4b80*/  LDC R12, c[0x0][0x8d8] ;  /* 0x00023600ff0c7b82 */ /* 0x002e700000000800 */
[----:B------:R-:W1:Y:S01]  /*4b90*/  LDC.64 R14, c[0x0][0x8c8] ;  /* 0x00023200ff0e7b82 */ /* 0x000e620000000a00 */
[----:B---3--:R-:W-:-:S04]  /*4ba0*/  ISETP.NE.U32.AND P0, PT, R10, RZ, PT ;  /* 0x000000ff0a00720c */ /* 0x008fc80003f05070 */
[----:B------:R-:W-:-:S13]  /*4bb0*/  ISETP.NE.AND.EX P0, PT, R11, RZ, PT, P0 ;  /* 0x000000ff0b00720c */ /* 0x000fda0003f05300 */
[----:B-1--4-:R-:W-:Y:S05]  /*4bc0*/  @!P0 BRA `(.L_x_92) ;  /* 0x0000000000288947 */ /* 0x012fea0003800000 */
[----:B------:R-:W1:Y:S02]  /*4bd0*/  LDC R3, c[0x0][0x8dc] ;  /* 0x00023700ff037b82 */ /* 0x000e640000000800 */
[----:B-1----:R-:W-:-:S04]  /*4be0*/  IADD3 R3, P0, R16, R3, RZ ;  /* 0x0000000310037210 */ /* 0x002fc80007f1e0ff */
[----:B------:R-:W-:-:S05]  /*4bf0*/  IADD3.X R13, RZ, R17, RZ, P0, !PT ;  /* 0x00000011ff0d7210 */ /* 0x000fca00007fe4ff */
[----:B------:R-:W-:-:S04]  /*4c00*/  IMAD.WIDE.U32 R4, R13, R10, RZ ;  /* 0x0000000a0d047225 */ /* 0x000fc800078e00ff */
[----:B------:R-:W-:-:S04]  /*4c10*/  IMAD.WIDE.U32 R6, P0, R3, R11, R4 ;  /* 0x0000000b03067225 */ /* 0x000fc80007800004 */
[----:B------:R-:W-:-:S04]  /*4c20*/  IMAD.WIDE.U32 R4, R3, R10, RZ ;  /* 0x0000000a03047225 */ /* 0x000fc800078e00ff */
[----:B------:R-:W-:Y:S01]  /*4c30*/  IMAD.X R9, RZ, RZ, RZ, P0 ;  /* 0x000000ffff097224 */ /* 0x000fe200000e06ff */
[----:B------:R-:W-:Y:S01]  /*4c40*/  IADD3 RZ, P0, R5, R6, RZ ;  /* 0x0000000605ff7210 */ /* 0x000fe20007f1e0ff */
[----:B------:R-:W-:-:S04]  /*4c50*/  IMAD.MOV.U32 R8, RZ, RZ, R7 ;  /* 0x000000ffff087224 */ /* 0x000fc800078e0007 */
[----:B------:R-:W-:-:S08]  /*4c60*/  IMAD.WIDE.U32.X R8, R13, R11, R8, P0 ;  /* 0x0000000b0d087225 */ /* 0x000fd000000e0408 */
.L_x_92:
[----:B------:R-:W1:Y:S01]  /*4c70*/  S2R R13, SR_CTAID.Y ;  /* 0x00000000000d7919 */ /* 0x000e620000002600 */
[-CC-:B------:R-:W-:Y:S01]  /*4c80*/  SHF.R.U64 R31, R8, R12.reuse, R9.reuse ;  /* 0x0000000c081f7219 */ /* 0x180fe20000001209 */
[----:B------:R-:W3:Y:S01]  /*4c90*/  LDC.64 R20, c[0x0][0x8e8] ;  /* 0x00023a00ff147b82 */ /* 0x000ee20000000a00 */
[----:B------:R-:W-:Y:S01]  /*4ca0*/  SHF.R.U32.HI R3, RZ, R12, R9 ;  /* 0x0000000cff037219 */ /* 0x000fe20000011609 */
[----:B------:R-:W-:Y:S01]  /*4cb0*/  ULDC UR4, c[0x0][0x150] ;  /* 0x0000540000047ab9 */ /* 0x000fe20000000800 */
[----:B------:R-:W-:Y:S02]  /*4cc0*/  IADD3 R7, P0, RZ, -R31, RZ ;  /* 0x8000001fff077210 */ /* 0x000fe40007f1e0ff */
[----:B------:R-:W-:-:S03]  /*4cd0*/  I2FP.F32.U32 R9, R23 ;  /* 0x0000001700097245 */ /* 0x000fc60000201000 */
[----:B------:R-:W4:Y:S01]  /*4ce0*/  LDC R8, c[0x0][0x8c0] ;  /* 0x00023000ff087b82 */ /* 0x000f220000000800 */
[----:B------:R-:W-:Y:S02]  /*4cf0*/  IMAD.X R3, RZ, RZ, ~R3, P0 ;  /* 0x000000ffff037224 */ /* 0x000fe400000e0e03 */
[----:B------:R-:W-:Y:S01]  /*4d00*/  FMUL R9, R9, UR4 ;  /* 0x0000000409097c20 */ /* 0x000fe20008400000 */
[----:B------:R-:W-:Y:S01]  /*4d10*/  IMAD.WIDE.U32 R4, R7, R14, R16 ;  /* 0x0000000e07047225 */ /* 0x000fe200078e0010 */
[----:B------:R-:W-:-:S03]  /*4d20*/  ULDC UR4, c[0x0][0x154] ;  /* 0x0000550000047ab9 */ /* 0x000fc60000000800 */
[----:B------:R-:W-:Y:S01]  /*4d30*/  IMAD R6, R3, R14, RZ ;  /* 0x0000000e03067224 */ /* 0x000fe200078e02ff */
[----:B------:R-:W5:Y:S01]  /*4d40*/  LDC R11, c[0x0][0x900] ;  /* 0x00024000ff0b7b82 */ /* 0x000f620000000800 */
[----:B------:R-:W2:Y:S02]  /*4d50*/  F2I.U32.TRUNC.NTZ R9, R9 ;  /* 0x0000000900097305 */ /* 0x000ea4000020f000 */
[----:B------:R-:W-:-:S04]  /*4d60*/  IMAD R3, R7, R15, R6 ;  /* 0x0000000f07037224 */ /* 0x000fc800078e0206 */
[----:B------:R-:W-:Y:S01]  /*4d70*/  IMAD.IADD R3, R5, 0x1, R3 ;  /* 0x0000000105037824 */ /* 0x000fe200078e0203 */
[----:B------:R-:W5:Y:S01]  /*4d80*/  LDC R14, c[0x0][0x8b0] ;  /* 0x00022c00ff0e7b82 */ /* 0x000f620000000800 */
[----:B---3--:R-:W-:-:S04]  /*4d90*/  ISETP.NE.U32.AND P0, PT, R20, RZ, PT ;  /* 0x000000ff1400720c */ /* 0x008fc80003f05070 */
[----:B------:R-:W-:-:S03]  /*4da0*/  ISETP.NE.AND.EX P0, PT, R21, RZ, PT, P0 ;  /* 0x000000ff1500720c */ /* 0x000fc60003f05300 */
[----:B------:R-:W3:Y:S01]  /*4db0*/  LDC R6, c[0x0][0x144] ;  /* 0x00005100ff067b82 */ /* 0x000ee20000000800 */
[-C--:B----4-:R-:W-:Y:S01]  /*4dc0*/  SHF.R.U64 R12, R4, R8.reuse, R3 ;  /* 0x00000008040c7219 */ /* 0x090fe20000001203 */
[----:B--2---:R-:W-:Y:S01]  /*4dd0*/  IMAD.MOV R9, RZ, RZ, -R9 ;  /* 0x000000ffff097224 */ /* 0x004fe200078e0a09 */
[----:B-1----:R-:W-:Y:S02]  /*4de0*/  I2FP.F32.U32 R4, R13 ;  /* 0x0000000d00047245 */ /* 0x002fe40000201000 */
[----:B------:R-:W-:-:S03]  /*4df0*/  SHF.R.U32.HI R3, RZ, R8, R3 ;  /* 0x00000008ff037219 */ /* 0x000fc60000011603 */
[----:B------:R-:W1:Y:S01]  /*4e00*/  LDC R24, c[0x0][0x148] ;  /* 0x00005200ff187b82 */ /* 0x000e620000000800 */
[----:B------:R-:W-:Y:S01]  /*4e10*/  FMUL R7, R4, UR4 ;  /* 0x0000000404077c20 */ /* 0x000fe20008400000 */
[----:B------:R-:W-:Y:S01]  /*4e20*/  IMAD.MOV.U32 R4, RZ, RZ, -0x1 ;  /* 0xffffffffff047424 */ /* 0x000fe200078e00ff */
[-C--:B-----5:R-:W-:Y:S02]  /*4e30*/  SHF.L.U32 R29, R0, R11.reuse, RZ ;  /* 0x0000000b001d7219 */ /* 0x0a0fe400000006ff */
[----:B------:R2:W4:Y:S02]  /*4e40*/  F2I.U32.TRUNC.NTZ R15, R7 ;  /* 0x00000007000f7305 */ /* 0x000524000020f000 */
[----:B------:R-:W-:Y:S01]  /*4e50*/  SHF.L.U32 R4, R4, R11, RZ ;  /* 0x0000000b04047219 */ /* 0x000fe200000006ff */
[----:B------:R-:W1:Y:S01]  /*4e60*/  LDC R25, c[0x0][0x8a8] ;  /* 0x00022a00ff197b82 */ /* 0x000e620000000800 */
[-CC-:B------:R-:W-:Y:S02]  /*4e70*/  SHF.R.U64 R10, R12, R14.reuse, R3.reuse ;  /* 0x0000000e0c0a7219 */ /* 0x180fe40000001203 */
[----:B------:R-:W-:-:S04]  /*4e80*/  SHF.R.U32.HI R3, RZ, R14, R3 ;  /* 0x0000000eff037219 */ /* 0x000fc80000011603 */
[----:B------:R-:W-:Y:S01]  /*4e90*/  SHF.R.U64 R14, R10, R11, R3 ;  /* 0x0000000b0a0e7219 */ /* 0x000fe20000001203 */
[----:B------:R-:W1:Y:S01]  /*4ea0*/  LDC R27, c[0x0][0x8f0] ;  /* 0x00023c00ff1b7b82 */ /* 0x000e620000000800 */
[----:B---3--:R-:W-:Y:S01]  /*4eb0*/  IMAD R26, R6, R9, R23 ;  /* 0x00000009061a7224 */ /* 0x008fe200078e0217 */
[----:B------:R-:W-:Y:S02]  /*4ec0*/  LOP3.LUT R23, RZ, R4, RZ, 0x33, !PT ;  /* 0x00000004ff177212 */ /* 0x000fe400078e33ff */
[----:B------:R-:W-:Y:S01]  /*4ed0*/  SHF.R.U32.HI R5, RZ, R11, R3 ;  /* 0x0000000bff057219 */ /* 0x000fe20000011603 */
[----:B------:R-:W-:-:S03]  /*4ee0*/  IMAD.MOV.U32 R4, RZ, RZ, R14 ;  /* 0x000000ffff047224 */ /* 0x000fc600078e000e */
[----:B------:R-:W3:Y:S08]  /*4ef0*/  LDC R28, c[0x0][0x8e0] ;  /* 0x00023800ff1c7b82 */ /* 0x000ef00000000800 */
[----:B------:R-:W1:Y:S01]  /*4f00*/  LDC R30, c[0x0][0x8b8] ;  /* 0x00022e00ff1e7b82 */ /* 0x000e620000000800 */
[----:B--2-4-:R-:W-:Y:S05]  /*4f10*/  @!P0 BRA `(.L_x_93) ;  /* 0x0000000000288947 */ /* 0x014fea0003800000 */
[----:B------:R-:W2:Y:S02]  /*4f20*/  LDC R3, c[0x0][0x8f4] ;  /* 0x00023d00ff037b82 */ /* 0x000ea40000000800 */
[----:B--2---:R-:W-:-:S05]  /*4f30*/  IADD3 R3, P0, R14, R3, RZ ;  /* 0x000000030e037210 */ /* 0x004fca0007f1e0ff */
        /* <DEDUP_REMOVED lines=8> */
.L_x_93:
[----:B------:R-:W-:Y:S01]  /*4fc0*/  ISETP.NE.AND P0, PT, R2, 0x1, PT ;  /* 0x000000010200780c */ /* 0x000fe20003f05270 */
[----:B------:R-:W-:Y:S01]  /*4fd0*/  IMAD.MOV R15, RZ, RZ, -R15 ;  /* 0x000000ffff0f7224 */ /* 0x000fe200078e0a0f */
[----:B-1----:R-:W-:Y:S01]  /*4fe0*/  SHF.R.U64 R0, R4, R27, R5 ;  /* 0x0000001b04007219 */ /* 0x002fe20000001205 */
[----:B------:R-:W-:Y:S01]  /*4ff0*/  VIADD R5, R25, 0xffffffff ;  /* 0xffffffff19057836 */ /* 0x000fe20000000000 */
[----:B------:R-:W-:Y:S02]  /*5000*/  LOP3.LUT R23, R10, R23, RZ, 0xc0, !PT ;  /* 0x000000170a177212 */ /* 0x000fe400078ec0ff */
[----:B------:R-:W-:Y:S01]  /*5010*/  R2UR UR47, R31 ;  /* 0x000000001f2f72ca */ /* 0x000fe200000e0000 */
[----:B------:R-:W-:Y:S01]  /*5020*/  IMAD.MOV R3, RZ, RZ, -R0 ;  /* 0x000000ffff037224 */ /* 0x000fe200078e0a00 */
[----:B------:R-:W-:Y:S01]  /*5030*/  LOP3.LUT R5, R12, R5, RZ, 0xc0, !PT ;  /* 0x000000050c057212 */ /* 0x000fe200078ec0ff */
[----:B------:R-:W-:Y:S02]  /*5040*/  IMAD R23, R29, R0, R23 ;  /* 0x000000001d177224 */ /* 0x000fe400078e0217 */
[----:B---3--:R-:W-:Y:S01]  /*5050*/  IMAD R0, R3, R28, R14 ;  /* 0x0000001c03007224 */ /* 0x008fe200078e020e */
[----:B------:R-:W-:Y:S01]  /*5060*/  MOV R3, 0x1 ;  /* 0x0000000100037802 */ /* 0x000fe20000000f00 */
[----:B------:R-:W-:-:S02]  /*5070*/  @P0 IMAD R26, R24, R15, R13 ;  /* 0x0000000f181a0224 */ /* 0x000fc400078e020d */
[----:B------:R-:W-:Y:S02]  /*5080*/  IMAD R0, R0, R25, R5 ;  /* 0x0000001900007224 */ /* 0x000fe400078e0205 */
[----:B------:R-:W-:-:S05]  /*5090*/  IMAD R23, R23, R30, R26 ;  /* 0x0000001e17177224 */ /* 0x000fca00078e021a */
[----:B------:R-:W-:Y:S02]  /*50a0*/  SEL R95, R0, R23, !P0 ;  /* 0x00000017005f7207 */ /* 0x000fe40004000000 */
[----:B------:R-:W-:-:S07]  /*50b0*/  SEL R23, R23, R0, !P0 ;  /* 0x0000000017177207 */ /* 0x000fce0004000000 */
.L_x_91:
[----:B------:R-:W-:Y:S01]  /*50c0*/  UIADD3 UR50, UR51, UR50, URZ ;  /* 0x0000003233327290 */ /* 0x000fe2000fffe03f */
[----:B------:R-:W-:Y:S01]  /*50d0*/  LOP3.LUT P0, RZ, R3, 0xff, RZ, 0xc0, !PT ;  /* 0x000000ff03ff7812 */ /* 0x000fe2000780c0ff */
[----:B------:R-:W-:Y:S02]  /*50e0*/  UIADD3 UR48, UR48, 0x4, URZ ;  /* 0x0000000430307890 */ /* 0x000fe4000fffe03f */
[----:B------:R-:W-:Y:S02]  /*50f0*/  USHF.R.U32.HI UR4, URZ, 0x2, UR50 ;  /* 0x000000023f047899 */ /* 0x000fe40008011632 */
[----:B------:R-:W-:Y:S02]  /*5100*/  UISETP.GT.U32.AND UP0, UPT, UR50, 0x3, UPT ;  /* 0x000000033200788c */ /* 0x000fe4000bf04070 */
[----:B------:R-:W-:Y:S02]  /*5110*/  ULOP3.LUT UR4, UR4, 0x1, URZ, 0xc0, !UPT ;  /* 0x0000000104047892 */ /* 0x000fe4000f8ec03f */
[----:B------:R-:W-:-:S02]  /*5120*/  UISETP.LT.U32.AND UP1, UPT, UR51, 0x4, UP0 ;  /* 0x000000043300788c */ /* 0x000fc40008721070 */
[----:B------:R-:W-:Y:S02]  /*5130*/  UISETP.NE.U32.AND UP2, UPT, UR4, 0x1, UPT ;  /* 0x000000010400788c */ /* 0x000fe4000bf45070 */
[----:B------:R-:W-:Y:S02]  /*5140*/  USEL UR5, URZ, 0x1, !UP1 ;  /* 0x000000013f057887 */ /* 0x000fe4000c800000 */
[----:B------:R-:W-:Y:S02]  /*5150*/  UISETP.GT.U32.AND UP0, UPT, UR51, 0x3, !UP2 ;  /* 0x000000033300788c */ /* 0x000fe4000d704070 */
[----:B------:R-:W-:Y:S02]  /*5160*/  ULOP3.LUT UR50, UR50, 0x3, URZ, 0xc0, !UPT ;  /* 0x0000000332327892 */ /* 0x000fe4000f8ec03f */
[----:B------:R-:W-:-:S04]  /*5170*/  USEL UR4, URZ, 0x1, !UP0 ;  /* 0x000000013f047887 */ /* 0x000fc8000c000000 */
[----:B------:R-:W-:Y:S01]  /*5180*/  ULOP3.LUT UR49, UR4, UR49, UR5, 0x96, !UPT ;  /* 0x0000003104317292 */ /* 0x000fe2000f8e9605 */
[----:B------:R-:W-:Y:S11]  /*5190*/  @P0 BRA `(.L_x_94) ;  /* 0xffffffc4004c0947 */ /* 0x000ff6000383ffff */
[----:B------:R-:W-:-:S13]  /*51a0*/  PLOP3.LUT P0, PT, PT, PT, PT, 0x8, 0x0 ;  /* 0x000000000000781c */ /* 0x000fda0003f0e170 */
.L_x_21:
[----:B------:R-:W-:Y:S05]  /*51b0*/  @P0 BRA `(.L_x_13) ;  /* 0x0000002800800947 */ /* 0x000fea0003800000 */
[----:B------:R-:W-:Y:S01]  /*51c0*/  ULDC.64 UR6, c[0x0][0x588] ;  /* 0x0001620000067ab9 */ /* 0x000fe20000000a00 */
[----:B------:R-:W-:Y:S01]  /*51d0*/  ISETP.NE.AND.EX P1, PT, R98, RZ, PT, P1 ;  /* 0x000000ff6200720c */ /* 0x000fe20003f25310 */
[----:B------:R-:W-:-:S04]  /*51e0*/  DEPBAR.LE SB0, 0x0 ;  /* 0x000080000000791a */ /* 0x000fc80000000000 */
[----:B------:R-:W-:Y:S01]  /*51f0*/  ISETP.NE.U32.AND P0, PT, RZ, UR6, PT ;  /* 0x00000006ff007c0c */ /* 0x000fe2000bf05070 */
[----:B------:R-:W-:Y:S03]  /*5200*/  BSSY B0, `(.L_x_95) ;  /* 0x0000014000007945 */ /* 0x000fe60003800000 */
[----:B------:R-:W-:-:S13]  /*5210*/  ISETP.NE.AND.EX P0, PT, RZ, UR7, PT, P0 ;  /* 0x00000007ff007c0c */ /* 0x000fda000bf05300 */
[----:B------:R-:W-:Y:S05]  /*5220*/  @P0 BRA P1, `(.L_x_96) ;  /* 0x0000000000440947 */ /* 0x000fea0000800000 */
[----:B------:R-:W-:-:S04]  /*5230*/  ISETP.NE.U32.AND P0, PT, R97, RZ, PT ;  /* 0x000000ff6100720c */ /* 0x000fc80003f05070 */
[----:B------:R-:W-:-:S13]  /*5240*/  ISETP.NE.AND.EX P0, PT, R98, RZ, PT, P0 ;  /* 0x000000ff6200720c */ /* 0x000fda0003f05300 */
[----:B------:R-:W-:Y:S05]  /*5250*/  @!P0 BRA `(.L_x_97) ;  /* 0x00000000002c8947 */ /* 0x000fea0003800000 */
[----:B------:R-:W-:-:S13]  /*5260*/  LOP3.LUT P0, RZ, R90, 0xff, RZ, 0xc0, !PT ;  /* 0x000000ff5aff7812 */ /* 0x000fda000780c0ff */
[----:B------:R-:W-:Y:S05]  /*5270*/  @!P0 BRA `(.L_x_98) ;  /* 0x0000000000108947 */ /* 0x000fea0003800000 */
[----:B-----5:R-:W-:-:S13]  /*5280*/  FSETP.NEU.AND P0, PT, R92, RZ, PT ;  /* 0x000000ff5c00720b */ /* 0x020fda0003f0d000 */
[----:B------:R-:W-:Y:S05]  /*5290*/  @!P0 BREAK B0 ;  /* 0x0000000000008942 */ /* 0x000fea0003800000 */
[----:B------:R-:W-:Y:S05]  /*52a0*/  @P0 BRA `(.L_x_96) ;  /* 0x0000000000240947 */ /* 0x000fea0003800000 */
[----:B------:R-:W-:Y:S05]  /*52b0*/  BRA `(.L_x_13) ;  /* 0x0000002800407947 */ /* 0x000fea0003800000 */
.L_x_98:
[----:B------:R-:W-:-:S04]  /*52c0*/  ISETP.NE.U32.AND P0, PT, RZ, UR6, PT ;  /* 0x00000006ff007c0c */ /* 0x000fc8000bf05070 */
[----:B------:R-:W-:-:S13]  /*52d0*/  ISETP.NE.AND.EX P0, PT, RZ, UR7, PT, P0 ;  /* 0x00000007ff007c0c */ /* 0x000fda000bf05300 */
[----:B------:R-:W-:Y:S05]  /*52e0*/  @!P0 BREAK B0 ;  /* 0x0000000000008942 */ /* 0x000fea0003800000 */
[----:B------:R-:W-:Y:S05]  /*52f0*/  @P0 BRA `(.L_x_96) ;  /* 0x0000000000100947 */ /* 0x000fea0003800000 */
[----:B------:R-:W-:Y:S05]  /*5300*/  BRA `(.L_x_13) ;  /* 0x00000028002c7947 */ /* 0x000fea0003800000 */
.L_x_97:
[----:B-----5:R-:W-:-:S13]  /*5310*/  FSETP.NEU.AND P0, PT, R92, RZ, PT ;  /* 0x000000ff5c00720b */ /* 0x020fda0003f0d000 */
[----:B------:R-:W-:Y:S05]  /*5320*/  @!P0 BREAK B0 ;  /* 0x0000000000008942 */ /* 0x000fea0003800000 */
[----:B------:R-:W-:Y:S05]  /*5330*/  @!P0 BRA `(.L_x_13) ;  /* 0x0000002800208947 */ /* 0x000fea0003800000 */
.L_x_96:
[----:B-1----:R-:W-:Y:S05]  /*5340*/  BSYNC B0 ;  /* 0x0000000000007941 */ /* 0x002fea0003800000 */
.L_x_95:
[----:B------:R-:W-:-:S04]  /*5350*/  LOP3.LUT R19, R19, 0x1, RZ, 0xfc, !PT ;  /* 0x0000000113137812 */ /* 0x000fc800078efcff */
[----:B------:R-:W-:-:S13]  /*5360*/  ISETP.NE.AND P0, PT, R19, 0x3, PT ;  /* 0x000000031300780c */ /* 0x000fda0003f05270 */
[----:B------:R-:W-:Y:S05]  /*5370*/  @!P0 BRA `(.L_x_99) ;  /* 0x0000000000048947 */ /* 0x000fea0003800000 */
[----:B------:R-:W-:Y:S01]  /*5380*/  BPT.TRAP 0x1 ;  /* 0x000000040000795c */ /* 0x000fe20000300000 */
.L_x_99:
[----:B------:R-:W1:Y:S01]  /*5390*/  S2UR UR5, SR_CgaCtaId ;  /* 0x00000000000579c3 */ /* 0x000e620000008800 */
[----:B------:R-:W-:Y:S02]  /*53a0*/  UMOV UR4, 0x400 ;  /* 0x0000040000047882 */ /* 0x000fe40000000000 */
[----:B-1----:R-:W-:-:S04]  /*53b0*/  ULEA UR4, UR5, UR4, 0x18 ;  /* 0x0000000405047291 */ /* 0x002fc8000f8ec03f */
[----:B------:R-:W-:-:S04]  /*53c0*/  ULEA UR4, UR39, UR4, 0x3 ;  /* 0x0000000427047291 */ /* 0x000fc8000f8e183f */
[----:B------:R-:W-:-:S04]  /*53d0*/  UIADD3 UR4, UR4, 0x60, URZ ;  /* 0x0000006004047890 */ /* 0x000fc8000fffe03f */
[----:B------:R-:W-:-:S09]  /*53e0*/  UPRMT UR4, UR5, 0x654, UR4 ;  /* 0x0000065405047896 */ /* 0x000fd20008000004 */
[----:B------:R-:W-:Y:S01]  /*53f0*/  SYNCS.ARRIVE.TRANS64.RED.A1T0 RZ, [UR4], RZ ;  /* 0x000000ffffff79a7 */ /* 0x000fe20008100404 */
[----:B------:R-:W-:Y:S05]  /*5400*/  BRA `(.L_x_13) ;  /* 0x0000002400ec7947 */ /* 0x000fea0003800000 */
.L_x_12:
[----:B------:R-:W-:Y:S01]  /*5410*/  ULDC.64 UR4, c[0x0][0x8f8] ;  /* 0x00023e0000047ab9 */ /* 0x000fe20000000a00 */
[----:B------:R-:W-:Y:S01]  /*5420*/  PRMT R10, RZ, 0x7610, R10 ;  /* 0x00007610ff0a7816 */ /* 0x000fe2000000000a */
[----:B------:R-:W-:Y:S01]  /*5430*/  IMAD.MOV.U32 R20, RZ, RZ, -0x1 ;  /* 0xffffffffff147424 */ /* 0x000fe200078e00ff */
[----:B------:R-:W-:Y:S01]  /*5440*/  ISETP.GE.U32.AND P0, PT, R16, UR4, PT ;  /* 0x0000000410007c0c */ /* 0x000fe2000bf06070 */
[----:B------:R-:W-:Y:S02]  /*5450*/  IMAD.MOV.U32 R13, RZ, RZ, -0x1 ;  /* 0xffffffffff0d7424 */ /* 0x000fe400078e00ff */
[----:B------:R-:W-:Y:S01]  /*5460*/  IMAD.MOV.U32 R12, RZ, RZ, -0x1 ;  /* 0xffffffffff0c7424 */ /* 0x000fe200078e00ff */
[----:B------:R-:W-:-:S13]  /*5470*/  ISETP.GE.U32.AND.EX P0, PT, R17, UR5, PT, P0 ;  /* 0x0000000511007c0c */ /* 0x000fda000bf06100 */
        /* <DEDUP_REMOVED lines=19> */
.L_x_101:
        /* <DEDUP_REMOVED lines=10> */
[----:B------:R-:W-:-:S03]  /*5650*/  IMAD R13, R13, R29, R12 ;  /* 0x0000001d0d0d7224 */ /* 0x000fc600078e020c */
        /* <DEDUP_REMOVED lines=28> */
.L_x_102:
[----:B------:R-:W-:Y:S01]  /*5820*/  ISETP.NE.AND P0, PT, R2, 0x1, PT ;  /* 0x000000010200780c */ /* 0x000fe20003f05270 */
[----:B------:R-:W-:Y:S01]  /*5830*/  USHF.L.U32 UR4, UR37, UR4, URZ ;  /* 0x0000000425047299 */ /* 0x000fe2000800063f */
[----:B--2---:R-:W-:Y:S01]  /*5840*/  SHF.R.U64 R10, R10, R28, R11 ;  /* 0x0000001c0a0a7219 */ /* 0x004fe2000000120b */
[----:B------:R-:W-:Y:S01]  /*5850*/  VIADD R13, R27, 0xffffffff ;  /* 0xffffffff1b0d7836 */ /* 0x000fe20000000000 */
[----:B------:R-:W-:Y:S01]  /*5860*/  LOP3.LUT R7, R25, R32, RZ, 0xc0, !PT ;  /* 0x0000002019077212 */ /* 0x000fe200078ec0ff */
[----:B------:R-:W-:Y:S02]  /*5870*/  IMAD.MOV.U32 R12, RZ, RZ, R23 ;  /* 0x000000ffff0c7224 */ /* 0x000fe400078e0017 */
[----:B------:R-:W-:Y:S02]  /*5880*/  IMAD.MOV R11, RZ, RZ, -R10 ;  /* 0x000000ffff0b7224 */ /* 0x000fe400078e0a0a */
[----:B------:R-:W-:Y:S02]  /*5890*/  IMAD R7, R10, UR4, R7 ;  /* 0x000000040a077c24 */ /* 0x000fe4000f8e0207 */
[----:B------:R-:W-:-:S02]  /*58a0*/  IMAD.MOV.U32 R10, RZ, RZ, 0x1 ;  /* 0x00000001ff0a7424 */ /* 0x000fc400078e00ff */
[----:B------:R-:W-:Y:S01]  /*58b0*/  @P0 IMAD R8, R9, R24, R6 ;  /* 0x0000001809080224 */ /* 0x000fe200078e0206 */
[----:B------:R-:W-:Y:S01]  /*58c0*/  LOP3.LUT R9, R20, R13, RZ, 0xc0, !PT ;  /* 0x0000000d14097212 */ /* 0x000fe200078ec0ff */
[----:B---3--:R-:W-:Y:S02]  /*58d0*/  IMAD R6, R11, R29, R26 ;  /* 0x0000001d0b067224 */ /* 0x008fe400078e021a */
[----:B----4-:R-:W-:Y:S02]  /*58e0*/  IMAD R8, R7, R33, R8 ;  /* 0x0000002107087224 */ /* 0x010fe400078e0208 */
[----:B------:R-:W-:-:S05]  /*58f0*/  IMAD R7, R6, R27, R9 ;  /* 0x0000001b06077224 */ /* 0x000fca00078e0209 */
[----:B------:R-:W-:Y:S02]  /*5900*/  SEL R13, R7, R8, !P0 ;  /* 0x00000008070d7207 */ /* 0x000fe40004000000 */
[----:B------:R-:W-:-:S07]  /*5910*/  SEL R20, R8, R7, !P0 ;  /* 0x0000000708147207 */ /* 0x000fce0004000000 */
.L_x_100:
[----:B------:R-:W-:-:S08]  /*5920*/  NOP ;  /* 0x0000000000007918 */ /* 0x000fd00000000000 */
[----:B------:R-:W2:-:S00]  /*5930*/  USETMAXREG.DEALLOC.CTAPOOL 0x28 ;  /* 0x00000028000079c8 */ /* 0x000e8000080e0500 */
[----:B--2---:R-:W-:-:S13]  /*5940*/  ISETP.NE.AND P0, PT, R0, 0x1, PT ;  /* 0x000000010000780c */ /* 0x004fda0003f05270 */
[----:B------:R-:W-:Y:S05]  /*5950*/  @!P0 BRA `(.L_x_13) ;  /* 0x0000002000988947 */ /* 0x000fea0003800000 */
[----:B------:R-:W-:Y:S05]  /*5960*/  @!P4 BRA `(.L_x_103) ;  /* 0x0000001000acc947 */ /* 0x000fea0003800000 */
[----:B------:R-:W-:-:S04]  /*5970*/  PRMT R3, R3, 0x9910, RZ ;  /* 0x0000991003037816 */ /* 0x000fc800000000ff */
[----:B------:R-:W-:-:S04]  /*5980*/  ISETP.NE.AND P0, PT, R3, RZ, PT ;  /* 0x000000ff0300720c */ /* 0x000fc80003f05270 */
[----:B------:R-:W-:-:S13]  /*5990*/  ISETP.NE.OR P0, PT, R0, 0x2, !P0 ;  /* 0x000000020000780c */ /* 0x000fda0004705670 */
[----:B------:R-:W-:Y:S05]  /*59a0*/  @P0 BRA `(.L_x_13) ;  /* 0x0000002000840947 */ /* 0x000fea0003800000 */
[----:B------:R-:W-:-:S13]  /*59b0*/  LOP3.LUT P1, RZ, R10, 0xff, RZ, 0xc0, !PT ;  /* 0x000000ff0aff7812 */ /* 0x000fda000782c0ff */
[----:B------:R-:W-:Y:S05]  /*59c0*/  @!P1 BRA `(.L_x_104) ;  /* 0x0000000000189947 */ /* 0x000fea0003800000 */
[----:B------:R-:W-:Y:S01]  /*59d0*/  UMOV UR4, 0x400 ;  /* 0x0000040000047882 */ /* 0x000fe20000000000 */
[----:B------:R-:W-:Y:S01]  /*59e0*/  IMAD.MOV.U32 R0, RZ, RZ, RZ ;  /* 0x000000ffff007224 */ /* 0x000fe200078e00ff */
[----:B-1----:R-:W-:-:S04]  /*59f0*/  ULEA UR4, UR36, UR4, 0x18 ;  /* 0x0000000424047291 */ /* 0x002fc8000f8ec03f */
[----:B------:R-:W-:-:S05]  /*5a00*/  SHF.L.U32 R0, R0, 0x1f, RZ ;  /* 0x0000001f00007819 */ /* 0x000fca00000006ff */
[----:B------:R-:W1:Y:S02]  /*5a10*/  SYNCS.PHASECHK.TRANS64.TRYWAIT P0, [UR4+0x88], R0 ;  /* 0x00008800ff0075a7 */ /* 0x000e640008000144 */
[----:B-1----:R-:W-:Y:S05]  /*5a20*/  @!P0 BRA `(.L_x_105) ;  /* 0x0000002000ec8947 */ /* 0x002fea0003800000 */
.L_x_104:
[----:B------:R-:W-:Y:S01]  /*5a30*/  PRMT R9, RZ, 0x7610, R9 ;  /* 0x00007610ff097816 */ /* 0x000fe20000000009 */
[----:B------:R-:W-:Y:S06]  /*5a40*/  @P2 BRA `(.L_x_106) ;  /* 0x0000000000242947 */ /* 0x000fec0003800000 */
[----:B------:R-:W-:Y:S02]  /*5a50*/  ULDC.64 UR4, c[0x0][0x588] ;  /* 0x0001620000047ab9 */ /* 0x000fe40000000a00 */
[----:B------:R-:W-:-:S04]  /*5a60*/  ISETP.NE.U32.AND P0, PT, RZ, UR4, PT ;  /* 0x00000004ff007c0c */ /* 0x000fc8000bf05070 */
[----:B------:R-:W-:-:S13]  /*5a70*/  ISETP.NE.AND.EX P0, PT, RZ, UR5, PT, P0 ;  /* 0x00000005ff007c0c */ /* 0x000fda000bf05300 */
[----:B------:R-:W-:Y:S05]  /*5a80*/  @!P0 BRA `(.L_x_107) ;  /* 0x00000000000c8947 */ /* 0x000fea0003800000 */
[----:B------:R2:W5:Y:S01]  /*5a90*/  LDG.E R11, desc[UR42][R4.64] ;  /* 0x0000002a040b7981 */ /* 0x000562000c1e1900 */
[----:B------:R-:W-:Y:S01]  /*5aa0*/  IMAD.MOV.U32 R9, RZ, RZ, 0x1 ;  /* 0x00000001ff097424 */ /* 0x000fe200078e00ff */
[----:B------:R-:W-:Y:S06]  /*5ab0*/  BRA `(.L_x_106) ;  /* 0x0000000000087947 */ /* 0x000fec0003800000 */
.L_x_107:
[----:B------:R-:W3:Y:S01]  /*5ac0*/  LDC R11, c[0x0][0x580] ;  /* 0x00016000ff0b7b82 */ /* 0x000ee20000000800 */
[----:B------:R-:W-:-:S07]  /*5ad0*/  IMAD.MOV.U32 R9, RZ, RZ, 0x1 ;  /* 0x00000001ff097424 */ /* 0x000fce00078e00ff */
.L_x_106:
[----:B-1----:R-:W-:Y:S01]  /*5ae0*/  IMAD.MOV.U32 R0, RZ, RZ, 0x1 ;  /* 0x00000001ff007424 */ /* 0x002fe200078e00ff */
[----:B------:R-:W-:Y:S06]  /*5af0*/  @!P1 BRA `(.L_x_108) ;  /* 0x0000000c00d89947 */ /* 0x000fec0003800000 */
[----:B------:R-:W1:Y:S01]  /*5b00*/  LDC R3, c[0x0][0x8a8] ;  /* 0x00022a00ff037b82 */ /* 0x000e620000000800 */
[----:B------:R-:W-:Y:S01]  /*5b10*/  IMAD.MOV.U32 R0, RZ, RZ, -0x1 ;  /* 0xffffffffff007424 */ /* 0x000fe200078e00ff */
[----:B------:R-:W-:Y:S01]  /*5b20*/  ULDC UR4, c[0x0][0x900] ;  /* 0x0002400000047ab9 */ /* 0x000fe20000000800 */
[----:B------:R-:W-:Y:S01]  /*5b30*/  LOP3.LUT R10, R19, 0x2, RZ, 0xfc, !PT ;  /* 0x00000002130a7812 */ /* 0x000fe200078efcff */
[----:B------:R-:W-:Y:S01]  /*5b40*/  ULDC.64 UR6, c[0x0][0x198] ;  /* 0x0000660000067ab9 */ /* 0x000fe20000000a00 */
[----:B------:R-:W-:Y:S02]  /*5b50*/  USHF.L.U32 UR13, UR37, UR4, URZ ;  /* 0x00000004250d7299 */ /* 0x000fe4000800063f */
[----:B------:R-:W-:Y:S01]  /*5b60*/  SHF.L.U32 R8, R0, UR4, RZ ;  /* 0x0000000400087c19 */ /* 0x000fe200080006ff */
[----:B------:R-:W-:Y:S01]  /*5b70*/  IMAD.MOV.U32 R0, RZ, RZ, 0x1 ;  /* 0x00000001ff007424 */ /* 0x000fe200078e00ff */
[----:B------:R-:W-:Y:S01]  /*5b80*/  ULDC.64 UR14, c[0x0][0x588] ;  /* 0x00016200000e7ab9 */ /* 0x000fe20000000a00 */
[----:B------:R-:W-:Y:S01]  /*5b90*/  ULDC.64 UR22, c[0x0][0x8f8] ;  /* 0x00023e0000167ab9 */ /* 0x000fe20000000a00 */
[----:B------:R-:W-:Y:S01]  /*5ba0*/  LOP3.LUT R8, RZ, R8, RZ, 0x33, !PT ;  /* 0x00000008ff087212 */ /* 0x000fe200078e33ff */
[----:B------:R-:W-:Y:S01]  /*5bb0*/  ULDC.64 UR24, c[0x0][0x590] ;  /* 0x0001640000187ab9 */ /* 0x000fe20000000a00 */
[----:B-1----:R-:W-:-:S07]  /*5bc0*/  VIADD R3, R3, 0xffffffff ;  /* 0xffffffff03037836 */ /* 0x002fce0000000000 */
.L_x_140:
[----:B------:R-:W-:Y:S02]  /*5bd0*/  ISETP.NE.U32.AND P0, PT, RZ, UR24, PT ;  /* 0x00000018ff007c0c */ /* 0x000fe4000bf05070 */
[----:B------:R-:W-:Y:S02]  /*5be0*/  R2UR UR19, R20 ;  /* 0x00000000141372ca */ /* 0x000fe400000e0000 */
[----:B------:R-:W-:Y:S02]  /*5bf0*/  R2UR UR18, R13 ;  /* 0x000000000d1272ca */ /* 0x000fe400000e0000 */
[----:B------:R-:W-:-:S09]  /*5c00*/  ISETP.NE.AND.EX P0, PT, RZ, UR25, PT, P0 ;  /* 0x00000019ff007c0c */ /* 0x000fd2000bf05300 */
[----:B------:R-:W-:Y:S02]  /*5c10*/  USHF.L.U32 UR19, UR19, 0x8, URZ ;  /* 0x0000000813137899 */ /* 0x000fe4000800063f */
[----:B------:R-:W-:Y:S02]  /*5c20*/  USHF.L.U32 UR18, UR18, 0x6, URZ ;  /* 0x0000000612127899 */ /* 0x000fe4000800063f */
[----:B---34-:R-:W-:Y:S10]  /*5c30*/  @!P0 BRA `(.L_x_109) ;  /* 0x00000000002c8947 */ /* 0x018ff40003800000 */
[----:B------:R-:W-:-:S04]  /*5c40*/  ISETP.NE.U32.AND P1, PT, RZ, UR14, PT ;  /* 0x0000000eff007c0c */ /* 0x000fc8000bf25070 */
[----:B------:R-:W-:-:S13]  /*5c50*/  ISETP.NE.AND.EX P1, PT, RZ, UR15, PT, P1 ;  /* 0x0000000fff007c0c */ /* 0x000fda000bf25310 */
[----:B------:R-:W-:Y:S05]  /*5c60*/  @!P1 BRA `(.L_x_110) ;  /* 0x0000000000189947 */ /* 0x000fea0003800000 */
[----:B--2---:R-:W1:Y:S01]  /*5c70*/  LDC.64 R4, c[0x0][0x588] ;  /* 0x00016200ff047b82 */ /* 0x004e620000000a00 */
[----:B------:R-:W-:-:S04]  /*5c80*/  IMAD R7, R12, UR24, RZ ;  /* 0x000000180c077c24 */ /* 0x000fc8000f8e02ff */
[----:B-1----:R-:W-:-:S05]  /*5c90*/  IMAD.WIDE R4, R7, 0x4, R4 ;  /* 0x0000000407047825 */ /* 0x002fca00078e0204 */
[----:B---3-5:R1:W5:Y:S01]  /*5ca0*/  LDG.E R11, desc[UR42][R4.64] ;  /* 0x0000002a040b7981 */ /* 0x028362000c1e1900 */
[----:B------:R-:W-:Y:S01]  /*5cb0*/  IMAD.MOV.U32 R9, RZ, RZ, 0x1 ;  /* 0x00000001ff097424 */ /* 0x000fe200078e00ff */
[----:B------:R-:W-:Y:S06]  /*5cc0*/  BRA `(.L_x_109) ;  /* 0x0000000000087947 */ /* 0x000fec0003800000 */
.L_x_110:
[----:B---3-5:R-:W4:Y:S01]  /*5cd0*/  LDC R11, c[0x0][0x580] ;  /* 0x00016000ff0b7b82 */ /* 0x028f220000000800 */
[----:B------:R-:W-:-:S07]  /*5ce0*/  MOV R9, 0x1 ;  /* 0x0000000100097802 */ /* 0x000fce0000000f00 */
.L_x_109:
[----:B------:R-:W-:Y:S05]  /*5cf0*/  @!P0 BRA `(.L_x_111) ;  /* 0x00000000001c8947 */ /* 0x000fea0003800000 */
[----:B------:R-:W-:-:S13]  /*5d00*/  LOP3.LUT P2, RZ, R9, 0xff, RZ, 0xc0, !PT ;  /* 0x000000ff09ff7812 */ /* 0x000fda000784c0ff */
[----:B-12---:R-:W1:Y:S02]  /*5d10*/  @!P2 LDC.64 R4, c[0x0][0x588] ;  /* 0x00016200ff04ab82 */ /* 0x006e640000000a00 */
[----:B-1----:R-:W-:-:S04]  /*5d20*/  @!P2 ISETP.NE.U32.AND P0, PT, R4, RZ, PT ;  /* 0x000000ff0400a20c */ /* 0x002fc80003f05070 */
[----:B------:R-:W-:Y:S02]  /*5d30*/  @!P2 ISETP.NE.AND.EX P1, PT, R5, RZ, PT, P0 ;  /* 0x000000ff0500a20c */ /* 0x000fe40003f25300 */
[----:B---345:R-:W-:Y:S02]  /*5d40*/  @P2 FSETP.EQ.AND P0, PT, R11, RZ, PT ;  /* 0x000000ff0b00220b */ /* 0x038fe40003f02000 */
[----:B------:R-:W-:Y:S01]  /*5d50*/  @!P2 PLOP3.LUT P0, PT, P1, PT, PT, 0x8, 0x0 ;  /* 0x000000000000a81c */ /* 0x000fe20000f0e170 */
[----:B------:R-:W-:-:S12]  /*5d60*/  BRA `(.L_x_112) ;  /* 0x0000000000047947 */ /* 0x000fd80003800000 */
.L_x_111:
[----:B---345:R-:W-:-:S13]  /*5d70*/  FSETP.EQ.AND P0, PT, R11, RZ, PT ;  /* 0x000000ff0b00720b */ /* 0x038fda0003f02000 */
.L_x_112:
[----:B------:R-:W-:Y:S02]  /*5d80*/  ISETP.NE.AND P2, PT, R10, 0x3, PT ;  /* 0x000000030a00780c */ /* 0x000fe40003f45270 */
[----:B------:R-:W-:-:S04]  /*5d90*/  ELECT P1, URZ, PT ;  /* 0x00000000003f782f */ /* 0x000fc80003820000 */
[----:B------:R-:W-:-:S07]  /*5da0*/  PLOP3.LUT P0, PT, P1, P0, PT, 0x20, 0x0 ;  /* 0x000000000000781c */ /* 0x000fce0000f00470 */
[----:B------:R-:W-:Y:S06]  /*5db0*/  @!P2 BRA `(.L_x_113) ;  /* 0x000000000004a947 */ /* 0x000fec0003800000 */
[----:B------:R-:W-:Y:S01]  /*5dc0*/  BPT.TRAP 0x1 ;  /* 0x000000040000795c */ /* 0x000fe20000300000 */
.L_x_113:
[----:B------:R-:W3:Y:S01]  /*5dd0*/  S2UR UR36, SR_CgaCtaId ;  /* 0x00000000002479c3 */ /* 0x000ee20000008800 */
[----:B------:R-:W-:Y:S01]  /*5de0*/  UMOV UR4, 0x400 ;  /* 0x0000040000047882 */ /* 0x000fe20000000000 */
[----:B-12---:R-:W-:Y:S01]  /*5df0*/  SHF.L.U32 R4, R0, 0x1f, RZ ;  /* 0x0000001f00047819 */ /* 0x006fe200000006ff */
[----:B---3--:R-:W-:-:S09]  /*5e00*/  ULEA UR4, UR36, UR4, 0x18 ;  /* 0x0000000424047291 */ /* 0x008fd2000f8ec03f */
[----:B------:R-:W1:Y:S02]  /*5e10*/  SYNCS.PHASECHK.TRANS64.TRYWAIT P1, [UR4+0x60], R4 ;  /* 0x00006004ff0075a7 */ /* 0x000e640008020144 */
[----:B-1----:R-:W-:Y:S05]  /*5e20*/  @!P1 BRA `(.L_x_114) ;  /* 0x0000002000049947 */ /* 0x002fea0003800000 */
.L_x_171:
[----:B------:R-:W-:Y:S04]  /*5e30*/  BSSY B0, `(.L_x_115) ;  /* 0x000000e000007945 */ /* 0x000fe80003800000 */
[----:B------:R-:W-:Y:S05]  /*5e40*/  @!P0 BRA `(.L_x_116) ;  /* 0x0000000000308947 */ /* 0x000fea0003800000 */
[----:B------:R-:W-:Y:S01]  /*5e50*/  R2UR UR20, R12 ;  /* 0x000000000c1472ca */ /* 0x000fe200000e0000 */
[----:B------:R-:W-:Y:S02]  /*5e60*/  UIADD3 UR8, UP0, UR6, 0x3f0, URZ ;  /* 0x000003f006087890 */ /* 0x000fe4000ff1e03f */
[----:B------:R-:W-:Y:S02]  /*5e70*/  UIADD3 UR16, UR4, 0x200, URZ ;  /* 0x0000020004107890 */ /* 0x000fe4000fffe03f */
[----:B------:R-:W-:Y:S02]  /*5e80*/  UIADD3 UR17, UR4, 0x40, URZ ;  /* 0x0000004004117890 */ /* 0x000fe4000fffe03f */
[----:B------:R-:W-:Y:S01]  /*5e90*/  UIADD3.X UR9, URZ, UR7, URZ, UP0, !UPT ;  /* 0x000000073f097290 */ /* 0x000fe200087fe43f */
[----:B------:R-:W-:Y:S01]  /*5ea0*/  UMOV UR10, 0x0 ;  /* 0x00000000000a7882 */ /* 0x000fe20000000000 */
[----:B------:R-:W-:-:S07]  /*5eb0*/  UMOV UR11, 0x10000000 ;  /* 0x10000000000b7882 */ /* 0x000fce0000000000 */
[----:B------:R2:W-:Y:S02]  /*5ec0*/  UTMALDG.3D [UR16], [UR8], desc[UR10] ;  /* 0x00000a10080075b4 */ /* 0x0005e40008011000 */
[----:B--2---:R-:W-:Y:S05]  /*5ed0*/  @!P2 BRA `(.L_x_117) ;  /* 0x000000000004a947 */ /* 0x004fea0003800000 */
[----:B------:R-:W-:Y:S01]  /*5ee0*/  BPT.TRAP 0x1 ;  /* 0x000000040000795c */ /* 0x000fe20000300000 */
.L_x_117:
[----:B-1----:R-:W1:Y:S02]  /*5ef0*/  LDC R5, c[0x0][0x800] ;  /* 0x00020000ff057b82 */ /* 0x002e640000000800 */
[----:B-1----:R2:W-:Y:S02]  /*5f00*/  SYNCS.ARRIVE.TRANS64.RED.A0TR RZ, [UR4+0x40], R5 ;  /* 0x00004005ffff79a7 */ /* 0x0025e40008300404 */
.L_x_116:
[----:B------:R-:W-:Y:S05]  /*5f10*/  BSYNC B0 ;  /* 0x0000000000007941 */ /* 0x000fea0003800000 */
.L_x_115:
[----:B------:R-:W-:Y:S05]  /*5f20*/  @!P2 BRA `(.L_x_118) ;  /* 0x000000000004a947 */ /* 0x000fea0003800000 */
[----:B------:R-:W-:Y:S01]  /*5f30*/  BPT.TRAP 0x1 ;  /* 0x000000040000795c */ /* 0x000fe20000300000 */
.L_x_118:
[----:B------:R-:W-:-:S04]  /*5f40*/  UIADD3 UR5, UR4, 0x40, URZ ;  /* 0x0000004004057890 */ /* 0x000fc8000fffe03f */
[----:B------:R-:W-:-:S09]  /*5f50*/  UPRMT UR5, UR36, 0x654, UR5 ;  /* 0x0000065424057896 */ /* 0x000fd20008000005 */
[----:B------:R-:W-:Y:S01]  /*5f60*/  SYNCS.ARRIVE.TRANS64.RED.A1T0 RZ, [UR5], RZ ;  /* 0x000000ffffff79a7 */ /* 0x000fe20008100405 */
[----:B------:R-:W-:Y:S05]  /*5f70*/  @!P2 BRA `(.L_x_119) ;  /* 0x000000000004a947 */ /* 0x000fea0003800000 */
[----:B------:R-:W-:Y:S01]  /*5f80*/  BPT.TRAP 0x1 ;  /* 0x000000040000795c */ /* 0x000fe20000300000 */
.L_x_119:
[----:B------:R-:W3:Y:S02]  /*5f90*/  SYNCS.PHASECHK.TRANS64.TRYWAIT P1, [UR4+0x68], R4 ;  /* 0x00006804ff0075a7 */ /* 0x000ee40008020144 */
[----:B---3--:R-:W-:Y:S05]  /*5fa0*/  @!P1 BRA `(.L_x_120) ;  /* 0x0000001c00bc9947 */ /* 0x008fea0003800000 */
.L_x_172:
[----:B------:R-:W-:Y:S04]  /*5fb0*/  BSSY B0, `(.L_x_121) ;  /* 0x0000010000007945 */ /* 0x000fe80003800000 */
[----:B------:R-:W-:Y:S05]  /*5fc0*/  @!P0 BRA `(.L_x_122) ;  /* 0x0000000000388947 */ /* 0x000fea0003800000 */
[----:B------:R-:W-:Y:S01]  /*5fd0*/  UIADD3 UR16, UP0, UR6, 0x3f0, URZ ;  /* 0x000003f006107890 */ /* 0x000fe2000ff1e03f */
[----:B------:R-:W-:Y:S01]  /*5fe0*/  R2UR UR12, R12 ;  /* 0x000000000c0c72ca */ /* 0x000fe200000e0000 */
[----:B------:R-:W-:Y:S02]  /*5ff0*/  UIADD3 UR11, UR19, 0x80, URZ ;  /* 0x00000080130b7890 */ /* 0x000fe4000fffe03f */
[----:B------:R-:W-:Y:S02]  /*6000*/  UIADD3 UR8, UR4, 0x2200, URZ ;  /* 0x0000220004087890 */ /* 0x000fe4000fffe03f */
[----:B------:R-:W-:Y:S02]  /*6010*/  UIADD3 UR9, UR4, 0x48, URZ ;  /* 0x0000004804097890 */ /* 0x000fe4000fffe03f */
[----:B------:R-:W-:Y:S01]  /*6020*/  UIADD3.X UR17, URZ, UR7, URZ, UP0, !UPT ;  /* 0x000000073f117290 */ /* 0x000fe200087fe43f */
[----:B------:R-:W-:Y:S01]  /*6030*/  UMOV UR20, 0x0 ;  /* 0x0000000000147882 */ /* 0x000fe20000000000 */
[----:B------:R-:W-:Y:S01]  /*6040*/  UMOV UR21, 0x10000000 ;  /* 0x1000000000157882 */ /* 0x000fe20000000000 */
[----:B------:R-:W-:-:S06]  /*6050*/  UMOV UR10, UR18 ;  /* 0x00000012000a7c82 */ /* 0x000fcc0008000000 */
[----:B------:R3:W-:Y:S02]  /*6060*/  UTMALDG.3D [UR8], [UR16], desc[UR20] ;  /* 0x00001408100075b4 */ /* 0x0007e40008011000 */
[----:B---3--:R-:W-:Y:S05]  /*6070*/  @!P2 BRA `(.L_x_123) ;  /* 0x000000000004a947 */ /* 0x008fea0003800000 */
[----:B------:R-:W-:Y:S01]  /*6080*/  BPT.TRAP 0x1 ;  /* 0x000000040000795c */ /* 0x000fe20000300000 */
.L_x_123:
[----:B-12---:R-:W1:Y:S02]  /*6090*/  LDC R5, c[0x0][0x800] ;  /* 0x00020000ff057b82 */ /* 0x006e640000000800 */
[----:B-1----:R3:W-:Y:S02]  /*60a0*/  SYNCS.ARRIVE.TRANS64.RED.A0TR RZ, [UR4+0x48], R5 ;  /* 0x00004805ffff79a7 */ /* 0x0027e40008300404 */
.L_x_122:
[----:B------:R-:W-:Y:S05]  /*60b0*/  BSYNC B0 ;  /* 0x0000000000007941 */ /* 0x000fea0003800000 */
.L_x_121:
[----:B------:R-:W-:Y:S05]  /*60c0*/  @!P2 BRA `(.L_x_124) ;  /* 0x000000000004a947 */ /* 0x000fea0003800000 */
[----:B------:R-:W-:Y:S01]  /*60d0*/  BPT.TRAP 0x1 ;  /* 0x000000040000795c */ /* 0x000fe20000300000 */
.L_x_124:
[----:B------:R-:W-:Y:S02]  /*60e0*/  UIADD3 UR5, UR4, 0x48, URZ ;  /* 0x0000004804057890 */ /* 0x000fe4000fffe03f */
[----:B------:R-:W-:Y:S02]  /*60f0*/  UIADD3 UR10, UR18, 0x20, URZ ;  /* 0x00000020120a7890 */ /* 0x000fe4000fffe03f */
[----:B------:R-:W-:-:S09]  /*6100*/  UPRMT UR5, UR36, 0x654, UR5 ;  /* 0x0000065424057896 */ /* 0x000fd20008000005 */
[----:B------:R-:W-:Y:S01]  /*6110*/  SYNCS.ARRIVE.TRANS64.RED.A1T0 RZ, [UR5], RZ ;  /* 0x000000ffffff79a7 */ /* 0x000fe20008100405 */
[----:B------:R-:W-:Y:S05]  /*6120*/  @!P2 BRA `(.L_x_125) ;  /* 0x000000000004a947 */ /* 0x000fea0003800000 */
[----:B------:R-:W-:Y:S01]  /*6130*/  BPT.TRAP 0x1 ;  /* 0x000000040000795c */ /* 0x000fe20000300000 */
.L_x_125:
[----:B------:R-:W4:Y:S02]  /*6140*/  SYNCS.PHASECHK.TRANS64.TRYWAIT P1, [UR4+0x70], R4 ;  /* 0x00007004ff0075a7 */ /* 0x000f240008020144 */
[----:B----4-:R-:W-:Y:S05]  /*6150*/  @!P1 BRA `(.L_x_126) ;  /* 0x0000001c00689947 */ /* 0x010fea0003800000 */
.L_x_173:
        /* <DEDUP_REMOVED lines=8> */
[----:B------:R-:W-:Y:S01]  /*61e0*/  UMOV UR21, 0x10000000 ;  /* 0x1000000000157882 */ /* 0x000fe20000000000 */
[----:B------:R-:W-:-:S06]  /*61f0*/  UMOV UR11, UR19 ;  /* 0x00000013000b7c82 */ /* 0x000fcc0008000000 */
[----:B------:R4:W-:Y:S02]  /*6200*/  UTMALDG.3D [UR8], [UR16], desc[UR20] ;  /* 0x00001408100075b4 */ /* 0x0009e40008011000 */
[----:B----4-:R-:W-:Y:S05]  /*6210*/  @!P2 BRA `(.L_x_129) ;  /* 0x000000000004a947 */ /* 0x010fea0003800000 */
[----:B------:R-:W-:Y:S01]  /*6220*/  BPT.TRAP 0x1 ;  /* 0x000000040000795c */ /* 0x000fe20000300000 */
.L_x_129:
[----:B-123--:R-:W1:Y:S02]  /*6230*/  LDC R5, c[0x0][0x800] ;  /* 0x00020000ff057b82 */ /* 0x00ee640000000800 */
[----:B-1----:R4:W-:Y:S02]  /*6240*/  SYNCS.ARRIVE.TRANS64.RED.A0TR RZ, [UR4+0x50], R5 ;  /* 0x00005005ffff79a7 */ /* 0x0029e40008300404 */
.L_x_128:
[----:B------:R-:W-:Y:S05]  /*6250*/  BSYNC B0 ;  /* 0x0000000000007941 */ /* 0x000fea0003800000 */
.L_x_127:
[----:B------:R-:W-:Y:S05]  /*6260*/  @!P2 BRA `(.L_x_130) ;  /* 0x000000000004a947 */ /* 0x000fea0003800000 */
[----:B------:R-:W-:Y:S01]  /*6270*/  BPT.TRAP 0x1 ;  /* 0x000000040000795c */ /* 0x000fe20000300000 */
.L_x_130:
[----:B------:R-:W-:-:S04]  /*6280*/  UIADD3 UR5, UR4, 0x50, URZ ;  /* 0x0000005004057890 */ /* 0x000fc8000fffe03f */
[----:B------:R-:W-:-:S09]  /*6290*/  UPRMT UR5, UR36, 0x654, UR5 ;  /* 0x0000065424057896 */ /* 0x000fd20008000005 */
[----:B------:R-:W-:Y:S01]  /*62a0*/  SYNCS.ARRIVE.TRANS64.RED.A1T0 RZ, [UR5], RZ ;  /* 0x000000ffffff79a7 */ /* 0x000fe20008100405 */
[----:B------:R-:W-:Y:S05]  /*62b0*/  @!P2 BRA `(.L_x_131) ;  /* 0x000000000004a947 */ /* 0x000fea0003800000 */
[----:B------:R-:W-:Y:S01]  /*62c0*/  BPT.TRAP 0x1 ;  /* 0x000000040000795c */ /* 0x000fe20000300000 */
.L_x_131:
[----:B------:R-:W5:Y:S02]  /*62d0*/  SYNCS.PHASECHK.TRANS64.TRYWAIT P1, [UR4+0x78], R4 ;  /* 0x00007804ff0075a7 */ /* 0x000f640008020144 */
[----:B-----5:R-:W-:Y:S05]  /*62e0*/  @!P1 BRA `(.L_x_132) ;  /* 0x0000001c001c9947 */ /* 0x020fea0003800000 */
.L_x_174:
[----:B------:R-:W-:Y:S04]  /*62f0*/  BSSY B0, `(.L_x_133) ;  /* 0x000000f000007945 */ /* 0x000fe80003800000 */
[----:B------:R-:W-:Y:S05]  /*6300*/  @!P0 BRA `(.L_x_134) ;  /* 0x0000000000348947 */ /* 0x000fea0003800000 */
[----:B------:R-:W-:Y:S01]  /*6310*/  R2UR UR12, R12 ;  /* 0x000000000c0c72ca */ /* 0x000fe200000e0000 */
[----:B------:R-:W-:Y:S02]  /*6320*/  UIADD3 UR16, UP0, UR6, 0x3f0, URZ ;  /* 0x000003f006107890 */ /* 0x000fe4000ff1e03f */
[----:B------:R-:W-:Y:S02]  /*6330*/  UIADD3 UR11, UR19, 0x80, URZ ;  /* 0x00000080130b7890 */ /* 0x000fe4000fffe03f */
[----:B------:R-:W-:Y:S02]  /*6340*/  UIADD3 UR8, UR4, 0x6200, URZ ;  /* 0x0000620004087890 */ /* 0x000fe4000fffe03f */
[----:B------:R-:W-:Y:S02]  /*6350*/  UIADD3 UR9, UR4, 0x58, URZ ;  /* 0x0000005804097890 */ /* 0x000fe4000fffe03f */
[----:B------:R-:W-:Y:S01]  /*6360*/  UIADD3.X UR17, URZ, UR7, URZ, UP0, !UPT ;  /* 0x000000073f117290 */ /* 0x000fe200087fe43f */
[----:B------:R-:W-:Y:S01]  /*6370*/  UMOV UR20, 0x0 ;  /* 0x0000000000147882 */ /* 0x000fe20000000000 */
[----:B------:R-:W-:-:S07]  /*6380*/  UMOV UR21, 0x10000000 ;  /* 0x1000000000157882 */ /* 0x000fce0000000000 */
[----:B------:R1:W-:Y:S02]  /*6390*/  UTMALDG.3D [UR8], [UR16], desc[UR20] ;  /* 0x00001408100075b4 */ /* 0x0003e40008011000 */
[----:B-1----:R-:W-:Y:S05]  /*63a0*/  @!P2 BRA `(.L_x_135) ;  /* 0x000000000004a947 */ /* 0x002fea0003800000 */
[----:B------:R-:W-:Y:S01]  /*63b0*/  BPT.TRAP 0x1 ;  /* 0x000000040000795c */ /* 0x000fe20000300000 */
.L_x_135:
[----:B------:R-:W1:Y:S02]  /*63c0*/  LDC R4, c[0x0][0x800] ;  /* 0x00020000ff047b82 */ /* 0x000e640000000800 */
[----:B-1----:R1:W-:Y:S02]  /*63d0*/  SYNCS.ARRIVE.TRANS64.RED.A0TR RZ, [UR4+0x58], R4 ;  /* 0x00005804ffff79a7 */ /* 0x0023e40008300404 */
.L_x_134:
[----:B------:R-:W-:Y:S05]  /*63e0*/  BSYNC B0 ;  /* 0x0000000000007941 */ /* 0x000fea0003800000 */
.L_x_133:
[----:B------:R-:W-:Y:S05]  /*63f0*/  @!P2 BRA `(.L_x_136) ;  /* 0x000000000004a947 */ /* 0x000fea0003800000 */
[----:B------:R-:W-:Y:S01]  /*6400*/  BPT.TRAP 0x1 ;  /* 0x000000040000795c */ /* 0x000fe20000300000 */
.L_x_136:
[----:B------:R-:W-:Y:S01]  /*6410*/  IADD3 R16, P0, R16, UR40, RZ ;  /* 0x0000002810107c10 */ /* 0x000fe2000ff1e0ff */
[----:B------:R-:W-:Y:S01]  /*6420*/  UIADD3 UR4, UR4, 0x58, URZ ;  /* 0x0000005804047890 */ /* 0x000fe2000fffe03f */
[----:B------:R-:W-:Y:S01]  /*6430*/  LOP3.LUT R0, R0, 0x1, RZ, 0x3c, !PT ;  /* 0x0000000100007812 */ /* 0x000fe200078e3cff */
[----:B------:R-:W-:Y:S01]  /*6440*/  IMAD.MOV.U32 R20, RZ, RZ, -0x1 ;  /* 0xffffffffff147424 */ /* 0x000fe200078e00ff */
[----:B------:R-:W-:Y:S01]  /*6450*/  IADD3.X R17, R17, UR38, RZ, P0, !PT ;  /* 0x0000002611117c10 */ /* 0x000fe200087fe4ff */
[----:B------:R-:W-:Y:S01]  /*6460*/  UPRMT UR4, UR36, 0x654, UR4 ;  /* 0x0000065424047896 */ /* 0x000fe20008000004 */
[----:B------:R-:W-:Y:S01]  /*6470*/  ISETP.GE.U32.AND P0, PT, R16, UR22, PT ;  /* 0x0000001610007c0c */ /* 0x000fe2000bf06070 */
[----:B------:R-:W-:Y:S01]  /*6480*/  IMAD.MOV.U32 R13, RZ, RZ, -0x1 ;  /* 0xffffffffff0d7424 */ /* 0x000fe200078e00ff */
[----:B-1----:R-:W-:Y:S01]  /*6490*/  PRMT R4, RZ, 0x7610, R4 ;  /* 0x00007610ff047816 */ /* 0x002fe20000000004 */
[----:B------:R-:W-:Y:S01]  /*64a0*/  IMAD.MOV.U32 R12, RZ, RZ, -0x1 ;  /* 0xffffffffff0c7424 */ /* 0x000fe200078e00ff */
[----:B------:R-:W-:-:S04]  /*64b0*/  ISETP.GE.U32.AND.EX P0, PT, R17, UR23, PT, P0 ;  /* 0x0000001711007c0c */ /* 0x000fc8000bf06100 */
[----:B------:R-:W-:Y:S09]  /*64c0*/  SYNCS.ARRIVE.TRANS64.RED.A1T0 RZ, [UR4], RZ ;  /* 0x000000ffffff79a7 */ /* 0x000ff20008100404 */
[----:B------:R-:W-:Y:S05]  /*64d0*/  @P0 BRA `(.L_x_137) ;  /* 0x0000000400580947 */ /* 0x000fea0003800000 */
[----:B------:R-:W1:Y:S01]  /*64e0*/  S2R R15, SR_CTAID.X ;  /* 0x00000000000f7919 */ /* 0x000e620000002500 */
[----:B------:R-:W5:Y:S01]  /*64f0*/  LDC.64 R12, c[0x0][0x8d0] ;  /* 0x00023400ff0c7b82 */ /* 0x000f620000000a00 */
[----:B------:R-:W-:Y:S01]  /*6500*/  ULDC UR4, c[0x0][0x150] ;  /* 0x0000540000047ab9 */ /* 0x000fe20000000800 */
[----:B------:R-:W-:Y:S01]  /*6510*/  IMAD.MOV.U32 R7, RZ, RZ, R16 ;  /* 0x000000ffff077224 */ /* 0x000fe200078e0010 */
[----:B------:R-:W2:Y:S01]  /*6520*/  S2R R18, SR_CTAID.Y ;  /* 0x0000000000127919 */ /* 0x000ea20000002600 */
[----:B------:R-:W-:-:S04]  /*6530*/  IMAD.MOV.U32 R21, RZ, RZ, R17 ;  /* 0x000000ffff157224 */ /* 0x000fc800078e0011 */
[----:B------:R-:W2:Y:S08]  /*6540*/  LDC R22, c[0x0][0x144] ;  /* 0x00005100ff167b82 */ /* 0x000eb00000000800 */
[----:B------:R-:W3:Y:S01]  /*6550*/  LDC R20, c[0x0][0x8d8] ;  /* 0x00023600ff147b82 */ /* 0x000ee20000000800 */
[----:B-----5:R-:W-:-:S04]  /*6560*/  ISETP.NE.U32.AND P0, PT, R12, RZ, PT ;  /* 0x000000ff0c00720c */ /* 0x020fc80003f05070 */
[----:B------:R-:W-:Y:S02]  /*6570*/  ISETP.NE.AND.EX P0, PT, R13, RZ, PT, P0 ;  /* 0x000000ff0d00720c */ /* 0x000fe40003f05300 */
[----:B-1----:R-:W-:Y:S02]  /*6580*/  I2FP.F32.U32 R4, R15 ;  /* 0x0000000f00047245 */ /* 0x002fe40000201000 */
[----:B--2---:R-:W-:-:S03]  /*6590*/  I2FP.F32.U32 R23, R18 ;  /* 0x0000001200177245 */ /* 0x004fc60000201000 */
[----:B------:R-:W-:-:S04]  /*65a0*/  FMUL R4, R4, UR4 ;  /* 0x0000000404047c20 */ /* 0x000fc80008400000 */
[----:B------:R1:W2:Y:S02]  /*65b0*/  F2I.U32.TRUNC.NTZ R14, R4 ;  /* 0x00000004000e7305 */ /* 0x0002a4000020f000 */
[----:B---3--:R-:W-:Y:S05]  /*65c0*/  @!P0 BRA `(.L_x_138) ;  /* 0x0000000000308947 */ /* 0x008fea0003800000 */
[----:B----4-:R-:W3:Y:S02]  /*65d0*/  LDC R5, c[0x0][0x8dc] ;  /* 0x00023700ff057b82 */ /* 0x010ee40000000800 */
[----:B---3--:R-:W-:-:S05]  /*65e0*/  IADD3 R5, P0, R16, R5, RZ ;  /* 0x0000000510057210 */ /* 0x008fca0007f1e0ff */
[----:B------:R-:W-:-:S04]  /*65f0*/  IMAD.X R21, RZ, RZ, R17, P0 ;  /* 0x000000ffff157224 */ /* 0x000fc800000e0611 */
[----:B------:R-:W-:-:S04]  /*6600*/  IMAD.WIDE.U32 R6, R21, R12, RZ ;  /* 0x0000000c15067225 */ /* 0x000fc800078e00ff */
[----:B------:R-:W-:-:S04]  /*6610*/  IMAD.WIDE.U32 R6, P0, R5, R13, R6 ;  /* 0x0000000d05067225 */ /* 0x000fc80007800006 */
[----:B-1----:R-:W-:-:S04]  /*6620*/  IMAD.WIDE.U32 R4, R5, R12, RZ ;  /* 0x0000000c05047225 */ /* 0x002fc800078e00ff */
[----:B------:R-:W-:Y:S01]  /*6630*/  IMAD.MOV.U32 R4, RZ, RZ, R7 ;  /* 0x000000ffff047224 */ /* 0x000fe200078e0007 */
[----:B------:R-:W-:Y:S01]  /*6640*/  IADD3 RZ, P1, R5, R6, RZ ;  /* 0x0000000605ff7210 */ /* 0x000fe20007f3e0ff */
[----:B------:R-:W-:-:S04]  /*6650*/  IMAD.X R5, RZ, RZ, RZ, P0 ;  /* 0x000000ffff057224 */ /* 0x000fc800000e06ff */
[----:B------:R-:W-:-:S04]  /*6660*/  IMAD.WIDE.U32.X R4, R21, R13, R4, P1 ;  /* 0x0000000d15047225 */ /* 0x000fc800008e0404 */
[----:B------:R-:W-:Y:S02]  /*6670*/  IMAD.MOV.U32 R7, RZ, RZ, R4 ;  /* 0x000000ffff077224 */ /* 0x000fe400078e0004 */
[----:B------:R-:W-:-:S07]  /*6680*/  IMAD.MOV.U32 R21, RZ, RZ, R5 ;  /* 0x000000ffff157224 */ /* 0x000fce00078e0005 */
.L_x_138:
[----:B------:R-:W-:Y:S01]  /*6690*/  ULDC UR4, c[0x0][0x154] ;  /* 0x0000550000047ab9 */ /* 0x000fe20000000800 */
[----:B------:R-:W3:Y:S01]  /*66a0*/  LDC R13, c[0x0][0x148] ;  /* 0x00005200ff0d7b82 */ /* 0x000ee20000000800 */
[----:B------:R-:W-:Y:S01]  /*66b0*/  FMUL R23, R23, UR4 ;  /* 0x0000000417177c20 */ /* 0x000fe20008400000 */
[----:B------:R-:W-:Y:S01]  /*66c0*/  ISETP.NE.AND P2, PT, R2, 0x1, PT ;  /* 0x000000010200780c */ /* 0x000fe20003f45270 */
[----:B--2---:R-:W-:Y:S01]  /*66d0*/  IMAD.MOV R6, RZ, RZ, -R14 ;  /* 0x000000ffff067224 */ /* 0x004fe200078e0a0e */
[-CC-:B------:R-:W-:Y:S02]  /*66e0*/  SHF.R.U64 R14, R7, R20.reuse, R21.reuse ;  /* 0x00000014070e7219 */ /* 0x180fe40000001215 */
[----:B------:R-:W-:Y:S01]  /*66f0*/  SHF.R.U32.HI R20, RZ, R20, R21 ;  /* 0x00000014ff147219 */ /* 0x000fe20000011615 */
[----:B------:R-:W2:Y:S01]  /*6700*/  F2I.U32.TRUNC.NTZ R23, R23 ;  /* 0x0000001700177305 */ /* 0x000ea2000020f000 */
[----:B-1--4-:R-:W1:Y:S01]  /*6710*/  LDC.64 R4, c[0x0][0x8c8] ;  /* 0x00023200ff047b82 */ /* 0x012e620000000a00 */
[----:B------:R-:W-:Y:S01]  /*6720*/  IADD3 R21, P0, RZ, -R14, RZ ;  /* 0x8000000eff157210 */ /* 0x000fe20007f1e0ff */
[----:B------:R-:W-:-:S04]  /*6730*/  IMAD R15, R22, R6, R15 ;  /* 0x00000006160f7224 */ /* 0x000fc800078e020f */
[----:B------:R-:W-:Y:S02]  /*6740*/  IMAD.X R7, RZ, RZ, ~R20, P0 ;  /* 0x000000ffff077224 */ /* 0x000fe400000e0e14 */
[----:B------:R-:W4:Y:S01]  /*6750*/  LDC R24, c[0x0][0x8c0] ;  /* 0x00023000ff187b82 */ /* 0x000f220000000800 */
[----:B--2---:R-:W-:-:S07]  /*6760*/  IMAD.MOV R12, RZ, RZ, -R23 ;  /* 0x000000ffff0c7224 */ /* 0x004fce00078e0a17 */
[----:B------:R-:W2:Y:S01]  /*6770*/  LDC R27, c[0x0][0x900] ;  /* 0x00024000ff1b7b82 */ /* 0x000ea20000000800 */
[----:B---3--:R-:W-:-:S07]  /*6780*/  @P2 IMAD R15, R13, R12, R18 ;  /* 0x0000000c0d0f2224 */ /* 0x008fce00078e0212 */
[----:B------:R-:W3:Y:S01]  /*6790*/  LDC.64 R12, c[0x0][0x8e8] ;  /* 0x00023a00ff0c7b82 */ /* 0x000ee20000000a00 */
[----:B-1----:R-:W-:-:S04]  /*67a0*/  IMAD R6, R7, R4, RZ ;  /* 0x0000000407067224 */ /* 0x002fc800078e02ff */
[C---:B------:R-:W-:Y:S02]  /*67b0*/  IMAD R7, R21.reuse, R5, R6 ;  /* 0x0000000515077224 */ /* 0x040fe400078e0206 */
[----:B------:R-:W-:Y:S01]  /*67c0*/  IMAD.WIDE.U32 R4, R21, R4, R16 ;  /* 0x0000000415047225 */ /* 0x000fe200078e0010 */
[----:B------:R-:W1:Y:S04]  /*67d0*/  LDC R6, c[0x0][0x8b0] ;  /* 0x00022c00ff067b82 */ /* 0x000e680000000800 */
[----:B------:R-:W-:-:S04]  /*67e0*/  IADD3 R5, R5, R7, RZ ;  /* 0x0000000705057210 */ /* 0x000fc80007ffe0ff */
[----:B------:R-:W2:Y:S01]  /*67f0*/  LDC R25, c[0x0][0x8f0] ;  /* 0x00023c00ff197b82 */ /* 0x000ea20000000800 */
[-CC-:B----4-:R-:W-:Y:S02]  /*6800*/  SHF.R.U64 R22, R4, R24.reuse, R5.reuse ;  /* 0x0000001804167219 */ /* 0x190fe40000001205 */
[----:B------:R-:W-:-:S05]  /*6810*/  SHF.R.U32.HI R5, RZ, R24, R5 ;  /* 0x00000018ff057219 */ /* 0x000fca0000011605 */
[----:B------:R-:W4:Y:S01]  /*6820*/  LDC R21, c[0x0][0x8e0] ;  /* 0x00023800ff157b82 */ /* 0x000f220000000800 */
[----:B---3--:R-:W-:-:S04]  /*6830*/  ISETP.NE.U32.AND P0, PT, R12, RZ, PT ;  /* 0x000000ff0c00720c */ /* 0x008fc80003f05070 */
[----:B------:R-:W-:-:S03]  /*6840*/  ISETP.NE.AND.EX P0, PT, R13, RZ, PT, P0 ;  /* 0x000000ff0d00720c */ /* 0x000fc60003f05300 */
[----:B------:R-:W3:Y:S01]  /*6850*/  LDC R20, c[0x0][0x8b8] ;  /* 0x00022e00ff147b82 */ /* 0x000ee20000000800 */
[-CC-:B-1----:R-:W-:Y:S02]  /*6860*/  SHF.R.U64 R23, R22, R6.reuse, R5.reuse ;  /* 0x0000000616177219 */ /* 0x182fe40000001205 */
[----:B------:R-:W-:-:S04]  /*6870*/  SHF.R.U32.HI R4, RZ, R6, R5 ;  /* 0x00000006ff047219 */ /* 0x000fc80000011605 */
[-CC-:B--2---:R-:W-:Y:S01]  /*6880*/  SHF.R.U64 R24, R23, R27.reuse, R4.reuse ;  /* 0x0000001b17187219 */ /* 0x184fe20000001204 */
[----:B------:R-:W1:Y:S01]  /*6890*/  LDC R18, c[0x0][0x8a8] ;  /* 0x00022a00ff127b82 */ /* 0x000e620000000800 */
[----:B------:R-:W-:-:S03]  /*68a0*/  SHF.R.U32.HI R27, RZ, R27, R4 ;  /* 0x0000001bff1b7219 */ /* 0x000fc60000011604 */
[----:B------:R-:W-:Y:S02]  /*68b0*/  IMAD.MOV.U32 R4, RZ, RZ, R24 ;  /* 0x000000ffff047224 */ /* 0x000fe400078e0018 */
[----:B------:R-:W-:Y:S01]  /*68c0*/  IMAD.MOV.U32 R5, RZ, RZ, R27 ;  /* 0x000000ffff057224 */ /* 0x000fe200078e001b */
[----:B------:R-:W-:Y:S06]  /*68d0*/  @!P0 BRA `(.L_x_139) ;  /* 0x0000000000288947 */ /* 0x000fec0003800000 */
[----:B------:R-:W2:Y:S02]  /*68e0*/  LDC R5, c[0x0][0x8f4] ;  /* 0x00023d00ff057b82 */ /* 0x000ea40000000800 */
[----:B--2---:R-:W-:-:S05]  /*68f0*/  IADD3 R5, P0, R24, R5, RZ ;  /* 0x0000000518057210 */ /* 0x004fca0007f1e0ff */
[----:B------:R-:W-:-:S04]  /*6900*/  IMAD.X R27, RZ, RZ, R27, P0 ;  /* 0x000000ffff1b7224 */ /* 0x000fc800000e061b */
[----:B------:R-:W-:-:S04]  /*6910*/  IMAD.WIDE.U32 R6, R27, R12, RZ ;  /* 0x0000000c1b067225 */ /* 0x000fc800078e00ff */
[----:B------:R-:W-:-:S04]  /*6920*/  IMAD.WIDE.U32 R6, P0, R5, R13, R6 ;  /* 0x0000000d05067225 */ /* 0x000fc80007800006 */
[----:B------:R-:W-:-:S04]  /*6930*/  IMAD.WIDE.U32 R4, R5, R12, RZ ;  /* 0x0000000c05047225 */ /* 0x000fc800078e00ff */
[----:B------:R-:W-:Y:S01]  /*6940*/  IMAD.MOV.U32 R4, RZ, RZ, R7 ;  /* 0x000000ffff047224 */ /* 0x000fe200078e0007 */
[----:B------:R-:W-:Y:S01]  /*6950*/  IADD3 RZ, P1, R5, R6, RZ ;  /* 0x0000000605ff7210 */ /* 0x000fe20007f3e0ff */
[----:B------:R-:W-:-:S04]  /*6960*/  IMAD.X R5, RZ, RZ, RZ, P0 ;  /* 0x000000ffff057224 */ /* 0x000fc800000e06ff */
[----:B------:R-:W-:-:S08]  /*6970*/  IMAD.WIDE.U32.X R4, R27, R13, R4, P1 ;  /* 0x0000000d1b047225 */ /* 0x000fd000008e0404 */
.L_x_139:
[----:B------:R-:W-:Y:S01]  /*6980*/  SHF.R.U64 R4, R4, R25, R5 ;  /* 0x0000001904047219 */ /* 0x000fe20000001205 */
[----:B------:R-:W-:Y:S01]  /*6990*/  IMAD.MOV.U32 R12, RZ, RZ, R14 ;  /* 0x000000ffff0c7224 */ /* 0x000fe200078e000e */
[----:B------:R-:W-:Y:S02]  /*69a0*/  LOP3.LUT R23, R23, R8, RZ, 0xc0, !PT ;  /* 0x0000000817177212 */ /* 0x000fe400078ec0ff */
[----:B------:R-:W-:Y:S01]  /*69b0*/  LOP3.LUT R22, R22, R3, RZ, 0xc0, !PT ;  /* 0x0000000316167212 */ /* 0x000fe200078ec0ff */
[----:B------:R-:W-:Y:S02]  /*69c0*/  IMAD.MOV R5, RZ, RZ, -R4 ;  /* 0x000000ffff057224 */ /* 0x000fe400078e0a04 */
[----:B------:R-:W-:Y:S02]  /*69d0*/  IMAD R23, R4, UR13, R23 ;  /* 0x0000000d04177c24 */ /* 0x000fe4000f8e0217 */
[----:B----4-:R-:W-:Y:S02]  /*69e0*/  IMAD R21, R5, R21, R24 ;  /* 0x0000001505157224 */ /* 0x010fe400078e0218 */
[----:B---3--:R-:W-:-:S02]  /*69f0*/  IMAD R20, R23, R20, R15 ;  /* 0x0000001417147224 */ /* 0x008fc400078e020f */
[----:B-1----:R-:W-:Y:S02]  /*6a00*/  IMAD R21, R21, R18, R22 ;  /* 0x0000001215157224 */ /* 0x002fe400078e0216 */
[----:B------:R-:W-:-:S03]  /*6a10*/  IMAD.MOV.U32 R4, RZ, RZ, 0x1 ;  /* 0x00000001ff047424 */ /* 0x000fc600078e00ff */
[----:B------:R-:W-:Y:S02]  /*6a20*/  SEL R13, R21, R20, !P2 ;  /* 0x00000014150d7207 */ /* 0x000fe40005000000 */
[----:B------:R-:W-:-:S07]  /*6a30*/  SEL R20, R20, R21, !P2 ;  /* 0x0000001514147207 */ /* 0x000fce0005000000 */
.L_x_137:
[----:B------:R-:W-:-:S13]  /*6a40*/  LOP3.LUT P0, RZ, R4, 0xff, RZ, 0xc0, !PT ;  /* 0x000000ff04ff7812 */ /* 0x000fda000780c0ff */
[----:B------:R-:W-:Y:S05]  /*6a50*/  @P0 BRA `(.L_x_140) ;  /* 0xfffffff0005c0947 */ /* 0x000fea000383ffff */
.L_x_108:
[----:B------:R-:W-:-:S13]  /*6a60*/  ELECT P0, URZ, PT ;  /* 0x00000000003f782f */ /* 0x000fda0003800000 */
[----:B------:R-:W-:Y:S05]  /*6a70*/  @!P0 BRA `(.L_x_13) ;  /* 0x0000001000508947 */ /* 0x000fea0003800000 */
[----:B------:R-:W-:-:S04]  /*6a80*/  LOP3.LUT R19, R19, 0x2, RZ, 0xfc, !PT ;  /* 0x0000000213137812 */ /* 0x000fc800078efcff */
[----:B------:R-:W-:-:S13]  /*6a90*/  ISETP.NE.AND P1, PT, R19, 0x3, PT ;  /* 0x000000031300780c */ /* 0x000fda0003f25270 */
[----:B------:R-:W-:Y:S05]  /*6aa0*/  @!P1 BRA `(.L_x_141) ;  /* 0x0000000000049947 */ /* 0x000fea0003800000 */
[----:B------:R-:W-:Y:S01]  /*6ab0*/  BPT.TRAP 0x1 ;  /* 0x000000040000795c */ /* 0x000fe20000300000 */
.L_x_141:
[----:B--2---:R-:W-:Y:S01]  /*6ac0*/  IMAD.U32 R4, RZ, RZ, UR36 ;  /* 0x00000024ff047e24 */ /* 0x004fe2000f8e00ff */
[----:B------:R-:W-:Y:S02]  /*6ad0*/  MOV R3, 0x400 ;  /* 0x0000040000037802 */ /* 0x000fe40000000f00 */
[----:B------:R-:W-:Y:S02]  /*6ae0*/  SHF.L.U32 R2, R0, 0x1f, RZ ;  /* 0x0000001f00027819 */ /* 0x000fe400000006ff */
[----:B------:R-:W-:-:S04]  /*6af0*/  LEA R3, R4, R3, 0x18 ;  /* 0x0000000304037211 */ /* 0x000fc800078ec0ff */
[----:B------:R-:W1:Y:S02]  /*6b00*/  SYNCS.PHASECHK.TRANS64.TRYWAIT P0, [R3+URZ+0x60], R2 ;  /* 0x00006002030075a7 */ /* 0x000e64000800017f */
[----:B-1----:R-:W-:Y:S05]  /*6b10*/  @!P0 BRA `(.L_x_142) ;  /* 0x0000001400288947 */ /* 0x002fea0003800000 */
.L_x_175:
[----:B------:R-:W-:Y:S05]  /*6b20*/  @!P1 BRA `(.L_x_143) ;  /* 0x0000000000049947 */ /* 0x000fea0003800000 */
[----:B------:R-:W-:Y:S01]  /*6b30*/  BPT.TRAP 0x1 ;  /* 0x000000040000795c */ /* 0x000fe20000300000 */
.L_x_143:
[----:B------:R-:W2:Y:S02]  /*6b40*/  SYNCS.PHASECHK.TRANS64.TRYWAIT P0, [R3+URZ+0x68], R2 ;  /* 0x00006802030075a7 */ /* 0x000ea4000800017f */
[----:B--2---:R-:W-:Y:S05]  /*6b50*/  @!P0 BRA `(.L_x_144) ;  /* 0x00000014002c8947 */ /* 0x004fea0003800000 */
.L_x_176:
[----:B------:R-:W-:Y:S05]  /*6b60*/  @!P1 BRA `(.L_x_145) ;  /* 0x0000000000049947 */ /* 0x000fea0003800000 */
[----:B------:R-:W-:Y:S01]  /*6b70*/  BPT.TRAP 0x1 ;  /* 0x000000040000795c */ /* 0x000fe20000300000 */
.L_x_145:
[----:B------:R-:W1:Y:S02]  /*6b80*/  SYNCS.PHASECHK.TRANS64.TRYWAIT P0, [R3+URZ+0x70], R2 ;  /* 0x00007002030075a7 */ /* 0x000e64000800017f */
[----:B-1----:R-:W-:Y:S05]  /*6b90*/  @!P0 BRA `(.L_x_146) ;  /* 0x0000001400308947 */ /* 0x002fea0003800000 */
.L_x_177:
[----:B------:R-:W-:Y:S05]  /*6ba0*/  @!P1 BRA `(.L_x_147) ;  /* 0x0000000000049947 */ /* 0x000fea0003800000 */
[----:B------:R-:W-:Y:S01]  /*6bb0*/  BPT.TRAP 0x1 ;  /* 0x000000040000795c */ /* 0x000fe20000300000 */
.L_x_147:
[----:B------:R-:W-:-:S07]  /*6bc0*/  SHF.L.U32 R0, R0, 0x1f, RZ ;  /* 0x0000001f00007819 */ /* 0x000fce00000006ff */
.L_x_148:
[----:B------:R1:W1:Y:S02]  /*6bd0*/  SYNCS.PHASECHK.TRANS64.TRYWAIT P0, [R3+URZ+0x78], R0 ;  /* 0x00007800030075a7 */ /* 0x000264000800017f */
[----:B-1----:R-:W-:Y:S05]  /*6be0*/  @!P0 NANOSLEEP.SYNCS 0x989680 ;  /* 0x009896800000895d */ /* 0x002fea0003900000 */
[----:B------:R-:W1:Y:S02]  /*6bf0*/  @!P0 SYNCS.PHASECHK.TRANS64 P0, [R3+URZ+0x78], R0 ;  /* 0x00007800030085a7 */ /* 0x000e64000800007f */
[----:B-1----:R-:W-:Y:S05]  /*6c00*/  @P0 BRA `(.L_x_13) ;  /* 0x0000000c00ec0947 */ /* 0x002fea0003800000 */
[----:B------:R-:W-:Y:S05]  /*6c10*/  BRA `(.L_x_148) ;  /* 0xfffffffc00ec7947 */ /* 0x000fea000383ffff */
.L_x_103:
[----:B------:R-:W-:Y:S01]  /*6c20*/  LOP3.LUT P0, RZ, R10, 0xff, RZ, 0xc0, !PT ;  /* 0x000000ff0aff7812 */ /* 0x000fe2000780c0ff */
[----:B------:R-:W-:Y:S02]  /*6c30*/  IMAD.MOV.U32 R10, RZ, RZ, 0x1 ;  /* 0x00000001ff0a7424 */ /* 0x000fe400078e00ff */
[----:B------:R-:W-:-:S10]  /*6c40*/  IMAD.MOV.U32 R9, RZ, RZ, RZ ;  /* 0x000000ffff097224 */ /* 0x000fd400078e00ff */
[----:B------:R-:W-:Y:S05]  /*6c50*/  @!P0 BRA `(.L_x_149) ;  /* 0x0000000c00248947 */ /* 0x000fea0003800000 */
[----:B------:R-:W2:Y:S01]  /*6c60*/  LDC R0, c[0x0][0x28c] ;  /* 0x0000a300ff007b82 */ /* 0x000ea20000000800 */
[----:B------:R-:W-:Y:S01]  /*6c70*/  ULDC UR7, c[0x0][0x900] ;  /* 0x0002400000077ab9 */ /* 0x000fe20000000800 */
[----:B------:R-:W-:Y:S01]  /*6c80*/  UMOV UR8, 0xffffffff ;  /* 0xffffffff00087882 */ /* 0x000fe20000000000 */
[----:B------:R-:W-:Y:S01]  /*6c90*/  BSSY B0, `(.L_x_149) ;  /* 0x00000c5000007945 */ /* 0x000fe20003800000 */
[----:B-1----:R-:W-:Y:S01]  /*6ca0*/  USHF.L.U32 UR4, UR36, 0x5, URZ ;  /* 0x0000000524047899 */ /* 0x002fe2000800063f */
[----:B------:R-:W-:Y:S01]  /*6cb0*/  LOP3.LUT R11, R22, 0x2, RZ, 0xfc, !PT ;  /* 0x00000002160b7812 */ /* 0x000fe200078efcff */
[----:B------:R-:W-:Y:S01]  /*6cc0*/  USHF.L.U32 UR5, UR36, 0xb, URZ ;  /* 0x0000000b24057899 */ /* 0x000fe2000800063f */
[----:B------:R-:W-:Y:S01]  /*6cd0*/  MOV R10, 0x1 ;  /* 0x00000001000a7802 */ /* 0x000fe20000000f00 */
[----:B------:R-:W-:Y:S01]  /*6ce0*/  USHF.L.U32 UR8, UR8, UR7, URZ ;  /* 0x0000000708087299 */ /* 0x000fe2000800063f */
[----:B------:R-:W-:Y:S01]  /*6cf0*/  IMAD.MOV.U32 R9, RZ, RZ, RZ ;  /* 0x000000ffff097224 */ /* 0x000fe200078e00ff */
[----:B------:R-:W-:Y:S01]  /*6d00*/  ULDC UR6, c[0x0][0x8a8] ;  /* 0x00022a0000067ab9 */ /* 0x000fe20000000800 */
[----:B------:R-:W-:-:S02]  /*6d10*/  ULOP3.LUT UR4, UR4, 0x20, URZ, 0xc0, !UPT ;  /* 0x0000002004047892 */ /* 0x000fc4000f8ec03f */
[----:B------:R-:W-:Y:S02]  /*6d20*/  ULOP3.LUT UR5, UR5, 0x800, URZ, 0xc0, !UPT ;  /* 0x0000080005057892 */ /* 0x000fe4000f8ec03f */
[----:B------:R-:W-:Y:S02]  /*6d30*/  UIADD3 UR17, UR6, -0x1, URZ ;  /* 0xffffffff06117890 */ /* 0x000fe4000fffe03f */
[----:B------:R-:W-:Y:S02]  /*6d40*/  USHF.L.U32 UR19, UR37, UR7, URZ ;  /* 0x0000000725137299 */ /* 0x000fe4000800063f */
[----:B------:R-:W-:Y:S01]  /*6d50*/  ULOP3.LUT UR18, URZ, UR8, URZ, 0x33, !UPT ;  /* 0x000000083f127292 */ /* 0x000fe2000f8e333f */
[----:B------:R-:W-:Y:S01]  /*6d60*/  ULDC.64 UR22, c[0x0][0x198] ;  /* 0x0000660000167ab9 */ /* 0x000fe20000000a00 */
[----:B--2---:R-:W-:-:S05]  /*6d70*/  VIADD R0, R0, 0x3f ;  /* 0x0000003f00007836 */ /* 0x004fca0000000000 */
[----:B------:R-:W-:-:S04]  /*6d80*/  SHF.R.S32.HI R3, RZ, 0x1f, R0 ;  /* 0x0000001fff037819 */ /* 0x000fc80000011400 */
[----:B------:R-:W-:Y:S01]  /*6d90*/  LEA.HI R3, R3, R0, RZ, 0x6 ;  /* 0x0000000003037211 */ /* 0x000fe200078f30ff */
[----:B------:R-:W-:-:S03]  /*6da0*/  IMAD.MOV.U32 R0, RZ, RZ, 0x1 ;  /* 0x00000001ff007424 */ /* 0x000fc600078e00ff */
[--C-:B------:R-:W-:Y:S02]  /*6db0*/  SHF.R.S32.HI R8, RZ, 0x6, R3.reuse ;  /* 0x00000006ff087819 */ /* 0x100fe40000011403 */
[----:B------:R-:W-:-:S03]  /*6dc0*/  PRMT R3, R0, 0x7610, R3 ;  /* 0x0000761000037816 */ /* 0x000fc60000000003 */
[----:B------:R-:W-:-:S07]  /*6dd0*/  VIADD R0, R8, 0x1 ;  /* 0x0000000108007836 */ /* 0x000fce0000000000 */
.L_x_160:
[----:B------:R-:W-:-:S03]  /*6de0*/  UMOV UR6, 0xffffffff ;  /* 0xffffffff00067882 */ /* 0x000fc60000000000 */
[----:B------:R-:W-:Y:S05]  /*6df0*/  BRA.DIV UR6, `(.L_x_150) ;  /* 0x0000001206ac7947 */ /* 0x000fea000b800000 */
[----:B------:R-:W-:-:S13]  /*6e00*/  ELECT P6, URZ, PT ;  /* 0x00000000003f782f */ /* 0x000fda00038c0000 */
.L_x_180:
[----:B------:R-:W1:Y:S01]  /*6e10*/  LDC R4, c[0x0][0x28c] ;  /* 0x0000a300ff047b82 */ /* 0x000e620000000800 */
[----:B------:R-:W-:Y:S01]  /*6e20*/  BSSY B1, `(.L_x_151) ;  /* 0x0000038000017945 */ /* 0x000fe20003800000 */
[----:B-1----:R-:W-:-:S13]  /*6e30*/  ISETP.LT.OR P6, PT, R4, 0x1, !P6 ;  /* 0x000000010400780c */ /* 0x002fda00077c1670 */
[----:B------:R-:W-:Y:S05]  /*6e40*/  @P6 BRA `(.L_x_152) ;  /* 0x0000000000d46947 */ /* 0x000fea0003800000 */
[----:B------:R-:W-:Y:S01]  /*6e50*/  LEA R15, R13, UR4, 0x6 ;  /* 0x000000040d0f7c11 */ /* 0x000fe2000f8e30ff */
[----:B------:R-:W-:Y:S02]  /*6e60*/  IMAD.SHL.U32 R20, R20, 0x100, RZ ;  /* 0x0000010014147824 */ /* 0x000fe400078e00ff */
[----:B------:R-:W-:Y:S02]  /*6e70*/  IMAD.MOV.U32 R21, RZ, RZ, RZ ;  /* 0x000000ffff157224 */ /* 0x000fe400078e00ff */
[----:B------:R-:W-:Y:S02]  /*6e80*/  IMAD.MOV.U32 R4, RZ, RZ, R0 ;  /* 0x000000ffff047224 */ /* 0x000fe400078e0000 */
[----:B------:R-:W-:Y:S02]  /*6e90*/  IMAD.MOV.U32 R5, RZ, RZ, R10 ;  /* 0x000000ffff057224 */ /* 0x000fe400078e000a */
[----:B------:R-:W-:-:S07]  /*6ea0*/  IMAD.MOV.U32 R6, RZ, RZ, R9 ;  /* 0x000000ffff067224 */ /* 0x000fce00078e0009 */
.L_x_155:
[----:B------:R-:W1:Y:S01]  /*6eb0*/  S2R R14, SR_CgaCtaId ;  /* 0x00000000000e7919 */ /* 0x000e620000008800 */
[----:B------:R-:W-:Y:S02]  /*6ec0*/  MOV R7, 0x400 ;  /* 0x0000040000077802 */ /* 0x000fe40000000f00 */
[----:B------:R-:W-:-:S13]  /*6ed0*/  LOP3.LUT P1, RZ, R18, 0x7f, RZ, 0xc0, !PT ;  /* 0x0000007f12ff7812 */ /* 0x000fda000782c0ff */
[----:B------:R-:W2:Y:S01]  /*6ee0*/  @!P1 LDC R13, c[0x0][0x500] ;  /* 0x00014000ff0d9b82 */ /* 0x000ea20000000800 */
[----:B-1----:R-:W-:Y:S02]  /*6ef0*/  LEA R19, R14, R7, 0x18 ;  /* 0x000000070e137211 */ /* 0x002fe400078ec0ff */
[----:B------:R-:W-:-:S03]  /*6f00*/  SHF.L.U32 R7, R5, 0x1f, RZ ;  /* 0x0000001f05077819 */ /* 0x000fc600000006ff */
[----:B------:R-:W-:-:S04]  /*6f10*/  IMAD R14, R6, 0x8, R19 ;  /* 0x00000008060e7824 */ /* 0x000fc800078e0213 */
[----:B------:R-:W1:Y:S02]  /*6f20*/  SYNCS.PHASECHK.TRANS64.TRYWAIT P0, [R14+URZ+0x20], R7 ;  /* 0x000020070e0075a7 */ /* 0x000e64000800017f */
[----:B-12---:R-:W-:Y:S05]  /*6f30*/  @!P0 BRA `(.L_x_153) ;  /* 0x00000010007c8947 */ /* 0x006fea0003800000 */
.L_x_181:
[----:B-1----:R-:W-:Y:S01]  /*6f40*/  PRMT R7, R11, 0x9910, RZ ;  /* 0x000099100b077816 */ /* 0x002fe200000000ff */
[----:B------:R1:W-:Y:S03]  /*6f50*/  @!P1 SYNCS.ARRIVE.TRANS64 RZ, [R14+URZ], R13 ;  /* 0x0000000d0eff99a7 */ /* 0x0003e6000800003f */
[----:B------:R-:W-:-:S13]  /*6f60*/  ISETP.NE.AND P0, PT, R7, 0x2, PT ;  /* 0x000000020700780c */ /* 0x000fda0003f05270 */
[----:B-1----:R-:W-:Y:S05]  /*6f70*/  @P0 BRA `(.L_x_154) ;  /* 0x0000000000040947 */ /* 0x002fea0003800000 */
[----:B------:R-:W-:Y:S01]  /*6f80*/  BPT.TRAP 0x1 ;  /* 0x000000040000795c */ /* 0x000fe20000300000 */
.L_x_154:
[C---:B------:R-:W-:Y:S01]  /*6f90*/  LEA R7, R6.reuse, UR5, 0xc ;  /* 0x0000000506077c11 */ /* 0x040fe2000f8e60ff */
[--C-:B------:R-:W-:Y:S01]  /*6fa0*/  IMAD R13, R6, 0x8000, R19.reuse ;  /* 0x00008000060d7824 */ /* 0x100fe200078e0213 */
[----:B------:R-:W-:Y:S01]  /*6fb0*/  R2UR UR9, R14 ;  /* 0x000000000e0972ca */ /* 0x000fe200000e0000 */
[----:B------:R-:W-:Y:S01]  /*6fc0*/  VIADD R4, R4, 0xffffffff ;  /* 0xffffffff04047836 */ /* 0x000fe20000000000 */
[----:B------:R-:W-:Y:S01]  /*6fd0*/  UIADD3 UR6, UP0, UR22, 0xf0, URZ ;  /* 0x000000f016067890 */ /* 0x000fe2000ff1e03f */
[----:B------:R-:W-:Y:S01]  /*6fe0*/  IMAD R7, R7, 0x2, R19 ;  /* 0x0000000207077824 */ /* 0x000fe200078e0213 */
[----:B------:R-:W-:Y:S01]  /*6ff0*/  R2UR UR7, R13 ;  /* 0x000000000d0772ca */ /* 0x000fe200000e0000 */
[----:B------:R-:W-:Y:S01]  /*7000*/  UIADD3 UR24, UP1, UR22, 0x1f0, URZ ;  /* 0x000001f016187890 */ /* 0x000fe2000ff3e03f */
[----:B------:R-:W-:Y:S01]  /*7010*/  R2UR UR11, R20 ;  /* 0x00000000140b72ca */ /* 0x000fe200000e0000 */
[----:B------:R-:W-:Y:S01]  /*7020*/  VIADD R6, R6, 0x1 ;  /* 0x0000000106067836 */ /* 0x000fe20000000000 */
[----:B------:R-:W-:Y:S01]  /*7030*/  R2UR UR8, R7 ;  /* 0x00000000070872ca */ /* 0x000fe200000e0000 */
[----:B------:R-:W-:Y:S01]  /*7040*/  UIADD3.X UR25, URZ, UR23, URZ, UP1, !UPT ;  /* 0x000000173f197290 */ /* 0x000fe20008ffe43f */
[----:B------:R-:W-:Y:S01]  /*7050*/  R2UR UR10, R21 ;  /* 0x00000000150a72ca */ /* 0x000fe200000e0000 */
[----:B------:R-:W-:Y:S01]  /*7060*/  UMOV UR14, 0x0 ;  /* 0x00000000000e7882 */ /* 0x000fe20000000000 */
[----:B------:R-:W-:Y:S01]  /*7070*/  R2UR UR12, R12 ;  /* 0x000000000c0c72ca */ /* 0x000fe200000e0000 */
[----:B------:R-:W-:Y:S01]  /*7080*/  UMOV UR15, 0x10000000 ;  /* 0x10000000000f7882 */ /* 0x000fe20000000000 */
[----:B------:R-:W-:Y:S01]  /*7090*/  R2UR UR20, R15 ;  /* 0x000000000f1472ca */ /* 0x000fe200000e0000 */
[----:B------:R-:W-:Y:S01]  /*70a0*/  UMOV UR21, 0x30000 ;  /* 0x0003000000157882 */ /* 0x000fe20000000000 */
[----:B------:R-:W-:Y:S01]  /*70b0*/  ISETP.GT.AND P1, PT, R4, 0x1, PT ;  /* 0x000000010400780c */ /* 0x000fe20003f24270 */
[----:B------:R-:W-:Y:S01]  /*70c0*/  UIADD3 UR13, UR7, 0x8400, URZ ;  /* 0x00008400070d7890 */ /* 0x000fe2000fffe03f */
[----:B------:R-:W-:Y:S01]  /*70d0*/  ISETP.NE.AND P0, PT, R6, 0x4, PT ;  /* 0x000000040600780c */ /* 0x000fe20003f05270 */
[----:B------:R-:W-:Y:S01]  /*70e0*/  UIADD3.X UR7, URZ, UR23, URZ, UP0, !UPT ;  /* 0x000000173f077290 */ /* 0x000fe200087fe43f */
[----:B------:R-:W-:Y:S01]  /*70f0*/  VIADD R21, R21, 0x40 ;  /* 0x0000004015157836 */ /* 0x000fe20000000000 */
[----:B------:R-:W-:Y:S01]  /*7100*/  UIADD3 UR16, UR8, 0x28400, URZ ;  /* 0x0002840008107890 */ /* 0x000fe2000fffe03f */
[----:B------:R-:W-:-:S02]  /*7110*/  SEL R14, RZ, 0x1, P0 ;  /* 0x00000001ff0e7807 */ /* 0x000fc40000000000 */
[----:B------:R-:W-:Y:S01]  /*7120*/  UMOV UR8, UR13 ;  /* 0x0000000d00087c82 */ /* 0x000fe20008000000 */
[----:B------:R-:W-:Y:S02]  /*7130*/  SEL R6, R6, RZ, P0 ;  /* 0x000000ff06067207 */ /* 0x000fe40000000000 */
[----:B------:R-:W-:Y:S01]  /*7140*/  LOP3.LUT R5, R5, R14, RZ, 0x3c, !PT ;  /* 0x0000000e05057212 */ /* 0x000fe200078e3cff */
[----:B------:R1:W-:Y:S02]  /*7150*/  UTMALDG.3D [UR8], [UR6], desc[UR14] ;  /* 0x00000e08060075b4 */ /* 0x0003e40008011000 */
[----:B-1----:R-:W-:Y:S01]  /*7160*/  UMOV UR8, UR16 ;  /* 0x0000001000087c82 */ /* 0x002fe20008000000 */
[----:B------:R-:W-:Y:S02]  /*7170*/  UMOV UR11, UR20 ;  /* 0x00000014000b7c82 */ /* 0x000fe40008000000 */
[----:B------:R1:W-:Y:S02]  /*7180*/  UTMALDG.3D.MULTICAST [UR8], [UR24], UR21, desc[UR14] ;  /* 0x00000e08180073b4 */ /* 0x0003e40008011815 */
[----:B-1----:R-:W-:Y:S05]  /*7190*/  @P1 BRA `(.L_x_155) ;  /* 0xfffffffc00441947 */ /* 0x002fea000383ffff */
.L_x_152:
[----:B------:R-:W-:Y:S05]  /*71a0*/  BSYNC B1 ;  /* 0x0000000000017941 */ /* 0x000fea0003800000 */
.L_x_151:
[----:B------:R-:W-:Y:S01]  /*71b0*/  LOP3.LUT P1, RZ, R3, 0xff, RZ, 0xc0, !PT ;  /* 0x000000ff03ff7812 */ /* 0x000fe2000782c0ff */
[----:B------:R-:W-:Y:S01]  /*71c0*/  ULDC.64 UR6, c[0x0][0x8f8] ;  /* 0x00023e0000067ab9 */ /* 0x000fe20000000a00 */
[----:B------:R-:W-:Y:S01]  /*71d0*/  IADD3 R9, R8, R9, RZ ;  /* 0x0000000908097210 */ /* 0x000fe20007ffe0ff */
[----:B------:R-:W-:Y:S01]  /*71e0*/  BSSY B1, `(.L_x_156) ;  /* 0x000006d000017945 */ /* 0x000fe20003800000 */
[----:B------:R-:W-:Y:S01]  /*71f0*/  IADD3 R16, P2, R16, UR40, RZ ;  /* 0x0000002810107c10 */ /* 0x000fe2000ff5e0ff */
[----:B------:R-:W-:Y:S01]  /*7200*/  IMAD.MOV.U32 R20, RZ, RZ, -0x1 ;  /* 0xffffffffff147424 */ /* 0x000fe200078e00ff */
[----:B------:R-:W-:Y:S01]  /*7210*/  SHF.R.U32.HI R3, RZ, 0x2, R9 ;  /* 0x00000002ff037819 */ /* 0x000fe20000011609 */
[----:B------:R-:W-:Y:S01]  /*7220*/  IMAD.MOV.U32 R13, RZ, RZ, -0x1 ;  /* 0xffffffffff0d7424 */ /* 0x000fe200078e00ff */
[----:B------:R-:W-:Y:S01]  /*7230*/  ISETP.GT.U32.AND P0, PT, R9, 0x3, PT ;  /* 0x000000030900780c */ /* 0x000fe20003f04070 */
[----:B------:R-:W-:Y:S01]  /*7240*/  IMAD.MOV.U32 R12, RZ, RZ, -0x1 ;  /* 0xffffffffff0c7424 */ /* 0x000fe200078e00ff */
[----:B------:R-:W-:-:S02]  /*7250*/  LOP3.LUT R3, R3, 0x1, RZ, 0xc0, !PT ;  /* 0x0000000103037812 */ /* 0x000fc400078ec0ff */
[----:B------:R-:W-:Y:S01]  /*7260*/  ISETP.LT.U32.AND P0, PT, R8, 0x4, P0 ;  /* 0x000000040800780c */ /* 0x000fe20000701070 */
[----:B------:R-:W1:Y:S01]  /*7270*/  @P1 S2R R5, SR_CgaCtaId ;  /* 0x0000000000051919 */ /* 0x000e620000008800 */
[----:B------:R-:W-:Y:S02]  /*7280*/  @P1 MOV R4, 0x400 ;  /* 0x0000040000041802 */ /* 0x000fe40000000f00 */
[----:B------:R-:W-:Y:S02]  /*7290*/  IADD3.X R17, R17, UR38, RZ, P2, !PT ;  /* 0x0000002611117c10 */ /* 0x000fe400097fe4ff */
[----:B------:R-:W-:Y:S02]  /*72a0*/  ISETP.GE.U32.AND P2, PT, R16, UR6, PT ;  /* 0x0000000610007c0c */ /* 0x000fe4000bf46070 */
[----:B------:R-:W-:Y:S02]  /*72b0*/  LOP3.LUT R9, R9, 0x3, RZ, 0xc0, !PT ;  /* 0x0000000309097812 */ /* 0x000fe400078ec0ff */
[----:B-1----:R-:W-:-:S04]  /*72c0*/  @P1 LEA R4, R5, R4, 0x18 ;  /* 0x0000000405041211 */ /* 0x002fc800078ec0ff */
[----:B------:R1:W-:Y:S01]  /*72d0*/  @P1 SYNCS.ARRIVE.TRANS64.A1T0 RZ, [R4+URZ+0x88], RZ ;  /* 0x000088ff04ff19a7 */ /* 0x0003e2000810003f */
[----:B------:R-:W-:Y:S02]  /*72e0*/  ISETP.NE.U32.AND P1, PT, R3, 0x1, PT ;  /* 0x000000010300780c */ /* 0x000fe40003f25070 */
[----:B------:R-:W-:Y:S02]  /*72f0*/  SEL R3, RZ, 0x1, !P0 ;  /* 0x00000001ff037807 */ /* 0x000fe40004000000 */
[----:B------:R-:W-:Y:S02]  /*7300*/  ISETP.GE.U32.AND.EX P0, PT, R17, UR7, PT, P2 ;  /* 0x0000000711007c0c */ /* 0x000fe4000bf06120 */
[----:B------:R-:W-:-:S04]  /*7310*/  ISETP.GT.U32.AND P1, PT, R8, 0x3, !P1 ;  /* 0x000000030800780c */ /* 0x000fc80004f24070 */
[----:B-1----:R-:W-:-:S04]  /*7320*/  SEL R4, RZ, 0x1, !P1 ;  /* 0x00000001ff047807 */ /* 0x002fc80004800000 */
[--C-:B------:R-:W-:Y:S02]  /*7330*/  LOP3.LUT R10, R4, R10, R3.reuse, 0x96, !PT ;  /* 0x0000000a040a7212 */ /* 0x100fe400078e9603 */
[----:B------:R-:W-:Y:S02]  /*7340*/  PRMT R4, RZ, 0x7610, R4 ;  /* 0x00007610ff047816 */ /* 0x000fe40000000004 */
[----:B------:R-:W-:Y:S01]  /*7350*/  PRMT R3, RZ, 0x7610, R3 ;  /* 0x00007610ff037816 */ /* 0x000fe20000000003 */
[----:B------:R-:W-:Y:S06]  /*7360*/  @P0 BRA `(.L_x_157) ;  /* 0x0000000400500947 */ /* 0x000fec0003800000 */
[----:B------:R-:W1:Y:S01]  /*7370*/  S2R R13, SR_CTAID.X ;  /* 0x00000000000d7919 */ /* 0x000e620000002500 */
[----:B------:R-:W-:Y:S01]  /*7380*/  ULDC.64 UR6, c[0x0][0x8d0] ;  /* 0x0002340000067ab9 */ /* 0x000fe20000000a00 */
[----:B------:R-:W2:Y:S01]  /*7390*/  LDC R20, c[0x0][0x144] ;  /* 0x00005100ff147b82 */ /* 0x000ea20000000800 */
[----:B------:R-:W-:Y:S01]  /*73a0*/  ISETP.NE.U32.AND P0, PT, RZ, UR6, PT ;  /* 0x00000006ff007c0c */ /* 0x000fe2000bf05070 */
[----:B------:R-:W3:Y:S01]  /*73b0*/  S2R R12, SR_CTAID.Y ;  /* 0x00000000000c7919 */ /* 0x000ee20000002600 */
[----:B------:R-:W-:Y:S01]  /*73c0*/  ULDC UR8, c[0x0][0x150] ;  /* 0x0000540000087ab9 */ /* 0x000fe20000000800 */
[----:B------:R-:W-:Y:S01]  /*73d0*/  ULDC UR9, c[0x0][0x8d8] ;  /* 0x0002360000097ab9 */ /* 0x000fe20000000800 */
[----:B------:R-:W-:Y:S01]  /*73e0*/  ISETP.NE.AND.EX P0, PT, RZ, UR7, PT, P0 ;  /* 0x00000007ff007c0c */ /* 0x000fe2000bf05300 */
[----:B------:R-:W-:Y:S01]  /*73f0*/  IMAD.MOV.U32 R4, RZ, RZ, R16 ;  /* 0x000000ffff047224 */ /* 0x000fe200078e0010 */
[----:B-1----:R-:W-:-:S05]  /*7400*/  I2FP.F32.U32 R5, R13 ;  /* 0x0000000d00057245 */ /* 0x002fca0000201000 */
[----:B------:R-:W-:Y:S01]  /*7410*/  FMUL R19, R5, UR8 ;  /* 0x0000000805137c20 */ /* 0x000fe20008400000 */
[----:B------:R-:W-:-:S05]  /*7420*/  IMAD.MOV.U32 R5, RZ, RZ, R17 ;  /* 0x000000ffff057224 */ /* 0x000fca00078e0011 */
[----:B---3--:R-:W-:Y:S05]  /*7430*/  @!P0 BRA `(.L_x_158) ;  /* 0x0000000000288947 */ /* 0x008fea0003800000 */
[----:B------:R-:W-:Y:S02]  /*7440*/  ULDC UR8, c[0x0][0x8dc] ;  /* 0x0002370000087ab9 */ /* 0x000fe40000000800 */
[----:B------:R-:W-:-:S05]  /*7450*/  IADD3 R5, P0, R16, UR8, RZ ;  /* 0x0000000810057c10 */ /* 0x000fca000ff1e0ff */
[----:B------:R-:W-:-:S04]  /*7460*/  IMAD.X R15, RZ, RZ, R17, P0 ;  /* 0x000000ffff0f7224 */ /* 0x000fc800000e0611 */
[----:B------:R-:W-:-:S04]  /*7470*/  IMAD.WIDE.U32 R6, R15, UR6, RZ ;  /* 0x000000060f067c25 */ /* 0x000fc8000f8e00ff */
[----:B------:R-:W-:-:S04]  /*7480*/  IMAD.WIDE.U32 R6, P0, R5, UR7, R6 ;  /* 0x0000000705067c25 */ /* 0x000fc8000f800006 */
[----:B------:R-:W-:-:S04]  /*7490*/  IMAD.WIDE.U32 R4, R5, UR6, RZ ;  /* 0x0000000605047c25 */ /* 0x000fc8000f8e00ff */
[----:B------:R-:W-:Y:S01]  /*74a0*/  IMAD.MOV.U32 R4, RZ, RZ, R7 ;  /* 0x000000ffff047224 */ /* 0x000fe200078e0007 */
[----:B------:R-:W-:Y:S01]  /*74b0*/  IADD3 RZ, P1, R5, R6, RZ ;  /* 0x0000000605ff7210 */ /* 0x000fe20007f3e0ff */
[----:B------:R-:W-:-:S04]  /*74c0*/  IMAD.X R5, RZ, RZ, RZ, P0 ;  /* 0x000000ffff057224 */ /* 0x000fc800000e06ff */
[----:B------:R-:W-:-:S08]  /*74d0*/  IMAD.WIDE.U32.X R4, R15, UR7, R4, P1 ;  /* 0x000000070f047c25 */ /* 0x000fd000088e0404 */
.L_x_158:
[--C-:B------:R-:W-:Y:S01]  /*74e0*/  SHF.R.U64 R14, R4, UR9, R5.reuse ;  /* 0x00000009040e7c19 */ /* 0x100fe20008001205 */
[----:B------:R-:W1:Y:S01]  /*74f0*/  F2I.U32.TRUNC.NTZ R19, R19 ;  /* 0x0000001300137305 */ /* 0x000e62000020f000 */
[----:B------:R-:W-:Y:S01]  /*7500*/  SHF.R.U32.HI R4, RZ, UR9, R5 ;  /* 0x00000009ff047c19 */ /* 0x000fe20008011605 */
[----:B------:R-:W-:Y:S01]  /*7510*/  ULDC.64 UR6, c[0x0][0x8c8] ;  /* 0x0002320000067ab9 */ /* 0x000fe20000000a00 */
[----:B------:R-:W-:Y:S01]  /*7520*/  IADD3 R7, P0, RZ, -R14, RZ ;  /* 0x8000000eff077210 */ /* 0x000fe20007f1e0ff */
[----:B------:R-:W-:Y:S01]  /*7530*/  ULDC.64 UR8, c[0x0][0x8e8] ;  /* 0x00023a0000087ab9 */ /* 0x000fe20000000a00 */
[----:B------:R-:W3:Y:S03]  /*7540*/  LDC R21, c[0x0][0x148] ;  /* 0x00005200ff157b82 */ /* 0x000ee60000000800 */
[----:B------:R-:W-:Y:S01]  /*7550*/  IMAD.X R4, RZ, RZ, ~R4, P0 ;  /* 0x000000ffff047224 */ /* 0x000fe200000e0e04 */
[----:B------:R-:W-:-:S03]  /*7560*/  ISETP.NE.U32.AND P0, PT, RZ, UR8, PT ;  /* 0x00000008ff007c0c */ /* 0x000fc6000bf05070 */
[----:B------:R-:W-:Y:S01]  /*7570*/  IMAD R6, R4, UR6, RZ ;  /* 0x0000000604067c24 */ /* 0x000fe2000f8e02ff */
[----:B------:R-:W-:Y:S01]  /*7580*/  ISETP.NE.AND.EX P0, PT, RZ, UR9, PT, P0 ;  /* 0x00000009ff007c0c */ /* 0x000fe2000bf05300 */
[----:B------:R-:W-:Y:S01]  /*7590*/  IMAD.WIDE.U32 R4, R7, UR6, R16 ;  /* 0x0000000607047c25 */ /* 0x000fe2000f8e0010 */
[----:B------:R-:W-:-:S03]  /*75a0*/  ULDC UR6, c[0x0][0x8c0] ;  /* 0x0002300000067ab9 */ /* 0x000fc60000000800 */
[----:B------:R-:W-:Y:S01]  /*75b0*/  IMAD R7, R7, UR7, R6 ;  /* 0x0000000707077c24 */ /* 0x000fe2000f8e0206 */
[----:B------:R-:W-:Y:S01]  /*75c0*/  ULDC UR7, c[0x0][0x154] ;  /* 0x0000550000077ab9 */ /* 0x000fe20000000800 */
[----:B-1----:R-:W-:Y:S02]  /*75d0*/  IMAD.MOV R6, RZ, RZ, -R19 ;  /* 0x000000ffff067224 */ /* 0x002fe400078e0a13 */
[----:B------:R-:W-:Y:S02]  /*75e0*/  IMAD.IADD R5, R5, 0x1, R7 ;  /* 0x0000000105057824 */ /* 0x000fe400078e0207 */
[----:B--2---:R-:W-:Y:S01]  /*75f0*/  IMAD R13, R20, R6, R13 ;  /* 0x00000006140d7224 */ /* 0x004fe200078e020d */
[----:B------:R-:W-:Y:S02]  /*7600*/  I2FP.F32.U32 R6, R12 ;  /* 0x0000000c00067245 */ /* 0x000fe40000201000 */
[--C-:B------:R-:W-:Y:S02]  /*7610*/  SHF.R.U64 R15, R4, UR6, R5.reuse ;  /* 0x00000006040f7c19 */ /* 0x100fe40008001205 */
[----:B------:R-:W-:Y:S01]  /*7620*/  SHF.R.U32.HI R4, RZ, UR6, R5 ;  /* 0x00000006ff047c19 */ /* 0x000fe20008011605 */
[----:B------:R-:W-:Y:S01]  /*7630*/  FMUL R6, R6, UR7 ;  /* 0x0000000706067c20 */ /* 0x000fe20008400000 */
[----:B------:R-:W-:-:S02]  /*7640*/  ULDC UR6, c[0x0][0x8b0] ;  /* 0x00022c0000067ab9 */ /* 0x000fc40000000800 */
[--C-:B------:R-:W-:Y:S01]  /*7650*/  SHF.R.U64 R20, R15, UR6, R4.reuse ;  /* 0x000000060f147c19 */ /* 0x100fe20008001204 */
[----:B------:R1:W2:Y:S01]  /*7660*/  F2I.U32.TRUNC.NTZ R24, R6 ;  /* 0x0000000600187305 */ /* 0x0002a2000020f000 */
[----:B------:R-:W-:Y:S01]  /*7670*/  SHF.R.U32.HI R5, RZ, UR6, R4 ;  /* 0x00000006ff057c19 */ /* 0x000fe20008011604 */
[----:B------:R-:W-:-:S03]  /*7680*/  ULDC UR6, c[0x0][0x900] ;  /* 0x0002400000067ab9 */ /* 0x000fc60000000800 */
[--C-:B------:R-:W-:Y:S02]  /*7690*/  SHF.R.U64 R19, R20, UR6, R5.reuse ;  /* 0x0000000614137c19 */ /* 0x100fe40008001205 */
[----:B------:R-:W-:-:S03]  /*76a0*/  SHF.R.U32.HI R23, RZ, UR6, R5 ;  /* 0x00000006ff177c19 */ /* 0x000fc60008011605 */
[----:B------:R-:W-:Y:S01]  /*76b0*/  IMAD.MOV.U32 R4, RZ, RZ, R19 ;  /* 0x000000ffff047224 */ /* 0x000fe200078e0013 */
[----:B------:R-:W-:Y:S01]  /*76c0*/  MOV R5, R23 ;  /* 0x0000001700057202 */ /* 0x000fe20000000f00 */
[----:B-1----:R-:W-:Y:S06]  /*76d0*/  @!P0 BRA `(.L_x_159) ;  /* 0x0000000000288947 */ /* 0x002fec0003800000 */
        /* <DEDUP_REMOVED lines=10> */
.L_x_159:
[----:B------:R-:W-:Y:S01]  /*7780*/  ISETP.NE.AND P0, PT, R2, 0x1, PT ;  /* 0x000000010200780c */ /* 0x000fe20003f05270 */
[----:B------:R-:W-:Y:S01]  /*7790*/  ULDC UR6, c[0x0][0x8f0] ;  /* 0x00023c0000067ab9 */ /* 0x000fe20000000800 */
[----:B------:R-:W-:Y:S01]  /*77a0*/  LOP3.LUT R20, R20, UR18, RZ, 0xc0, !PT ;  /* 0x0000001214147c12 */ /* 0x000fe2000f8ec0ff */
[----:B--2---:R-:W-:Y:S01]  /*77b0*/  IMAD.MOV R24, RZ, RZ, -R24 ;  /* 0x000000ffff187224 */ /* 0x004fe200078e0a18 */
[----:B------:R-:W-:Y:S01]  /*77c0*/  SHF.R.U64 R5, R4, UR6, R5 ;  /* 0x0000000604057c19 */ /* 0x000fe20008001205 */
[----:B------:R-:W-:Y:S01]  /*77d0*/  ULDC UR6, c[0x0][0x8e0] ;  /* 0x0002380000067ab9 */ /* 0x000fe20000000800 */
[----:B------:R-:W-:Y:S01]  /*77e0*/  LOP3.LUT R6, R15, UR17, RZ, 0xc0, !PT ;  /* 0x000000110f067c12 */ /* 0x000fe2000f8ec0ff */
[----:B------:R-:W-:Y:S02]  /*77f0*/  ULDC UR7, c[0x0][0x8b8] ;  /* 0x00022e0000077ab9 */ /* 0x000fe40000000800 */
[----:B------:R-:W-:Y:S02]  /*7800*/  IMAD.MOV R4, RZ, RZ, -R5 ;  /* 0x000000ffff047224 */ /* 0x000fe400078e0a05 */
[----:B------:R-:W-:-:S02]  /*7810*/  IMAD R20, R5, UR19, R20 ;  /* 0x0000001305147c24 */ /* 0x000fc4000f8e0214 */
[----:B---3--:R-:W-:Y:S02]  /*7820*/  @P0 IMAD R13, R21, R24, R12 ;  /* 0x00000018150d0224 */ /* 0x008fe400078e020c */
[----:B------:R-:W-:Y:S01]  /*7830*/  IMAD R19, R4, UR6, R19 ;  /* 0x0000000604137c24 */ /* 0x000fe2000f8e0213 */
[----:B------:R-:W-:Y:S01]  /*7840*/  ULDC UR6, c[0x0][0x8a8] ;  /* 0x00022a0000067ab9 */ /* 0x000fe20000000800 */
[----:B------:R-:W-:Y:S02]  /*7850*/  IMAD R20, R20, UR7, R13 ;  /* 0x0000000714147c24 */ /* 0x000fe4000f8e020d */
[----:B------:R-:W-:Y:S02]  /*7860*/  IMAD R19, R19, UR6, R6 ;  /* 0x0000000613137c24 */ /* 0x000fe4000f8e0206 */
[----:B------:R-:W-:Y:S02]  /*7870*/  IMAD.MOV.U32 R4, RZ, RZ, 0x1 ;  /* 0x00000001ff047424 */ /* 0x000fe400078e00ff */
[----:B------:R-:W-:Y:S01]  /*7880*/  IMAD.MOV.U32 R12, RZ, RZ, R14 ;  /* 0x000000ffff0c7224 */ /* 0x000fe200078e000e */
[----:B------:R-:W-:-:S02]  /*7890*/  SEL R13, R19, R20, !P0 ;  /* 0x00000014130d7207 */ /* 0x000fc40004000000 */
[----:B------:R-:W-:-:S07]  /*78a0*/  SEL R20, R20, R19, !P0 ;  /* 0x0000001314147207 */ /* 0x000fce0004000000 */
.L_x_157:
[----:B------:R-:W-:Y:S05]  /*78b0*/  BSYNC B1 ;  /* 0x0000000000017941 */ /* 0x000fea0003800000 */
.L_x_156:
[----:B------:R-:W-:-:S13]  /*78c0*/  LOP3.LUT P0, RZ, R4, 0xff, RZ, 0xc0, !PT ;  /* 0x000000ff04ff7812 */ /* 0x000fda000780c0ff */
[----:B------:R-:W-:Y:S05]  /*78d0*/  @P0 BRA `(.L_x_160) ;  /* 0xfffffff400400947 */ /* 0x000fea000383ffff */
[----:B------:R-:W-:Y:S05]  /*78e0*/  BSYNC B0 ;  /* 0x0000000000007941 */ /* 0x000fea0003800000 */
.L_x_149:
[----:B------:R-:W-:-:S03]  /*78f0*/  UMOV UR6, 0xffffffff ;  /* 0xffffffff00067882 */ /* 0x000fc60000000000 */
[----:B------:R-:W-:Y:S05]  /*7900*/  BRA.DIV UR6, `(.L_x_161) ;  /* 0x0000000a061c7947 */ /* 0x000fea000b800000 */
[----:B------:R-:W-:-:S13]  /*7910*/  ELECT P6, URZ, PT ;  /* 0x00000000003f782f */ /* 0x000fda00038c0000 */
.L_x_184:
[----:B------:R-:W-:Y:S05]  /*7920*/  @!P6 BRA `(.L_x_13) ;  /* 0x0000000000a4e947 */ /* 0x000fea0003800000 */
[----:B------:R-:W-:-:S04]  /*7930*/  LOP3.LUT R22, R22, 0x2, RZ, 0xfc, !PT ;  /* 0x0000000216167812 */ /* 0x000fc800078efcff */
[----:B------:R-:W-:-:S13]  /*7940*/  ISETP.NE.AND P0, PT, R22, 0x3, PT ;  /* 0x000000031600780c */ /* 0x000fda0003f05270 */
[----:B------:R-:W-:Y:S05]  /*7950*/  @!P0 BRA `(.L_x_162) ;  /* 0x0000000000048947 */ /* 0x000fea0003800000 */
[----:B-1----:R-:W-:Y:S01]  /*7960*/  BPT.TRAP 0x1 ;  /* 0x000000040000795c */ /* 0x002fe20000300000 */
.L_x_162:
[----:B------:R-:W2:Y:S01]  /*7970*/  S2R R3, SR_CgaCtaId ;  /* 0x0000000000037919 */ /* 0x000ea20000008800 */
[----:B------:R-:W-:Y:S02]  /*7980*/  MOV R0, 0x400 ;  /* 0x0000040000007802 */ /* 0x000fe40000000f00 */
[----:B------:R-:W-:Y:S02]  /*7990*/  SHF.L.U32 R2, R10, 0x1f, RZ ;  /* 0x0000001f0a027819 */ /* 0x000fe400000006ff */
[----:B--2---:R-:W-:-:S05]  /*79a0*/  LEA R0, R3, R0, 0x18 ;  /* 0x0000000003007211 */ /* 0x004fca00078ec0ff */
[----:B------:R-:W-:-:S04]  /*79b0*/  VIADD R0, R0, 0x20 ;  /* 0x0000002000007836 */ /* 0x000fc80000000000 */
[C---:B------:R-:W-:Y:S02]  /*79c0*/  IMAD R5, R9.reuse, 0x8, R0 ;  /* 0x0000000809057824 */ /* 0x040fe400078e0200 */
[----:B------:R-:W-:Y:S02]  /*79d0*/  VIADD R9, R9, 0x1 ;  /* 0x0000000109097836 */ /* 0x000fe40000000000 */
[----:B------:R-:W2:Y:S03]  /*79e0*/  SYNCS.PHASECHK.TRANS64.TRYWAIT P0, [R5+URZ], R2 ;  /* 0x00000002050075a7 */ /* 0x000ea6000800017f */
[----:B------:R-:W-:-:S04]  /*79f0*/  ISETP.NE.AND P1, PT, R9, 0x4, PT ;  /* 0x000000040900780c */ /* 0x000fc80003f25270 */
[----:B------:R-:W-:Y:S02]  /*7a00*/  SEL R3, RZ, 0x1, P1 ;  /* 0x00000001ff037807 */ /* 0x000fe40000800000 */
[----:B------:R-:W-:Y:S02]  /*7a10*/  SEL R9, R9, RZ, P1 ;  /* 0x000000ff09097207 */ /* 0x000fe40000800000 */
[----:B------:R-:W-:-:S03]  /*7a20*/  LOP3.LUT R10, R10, R3, RZ, 0x3c, !PT ;  /* 0x000000030a0a7212 */ /* 0x000fc600078e3cff */
[----:B------:R-:W-:Y:S01]  /*7a30*/  IMAD R7, R9, 0x8, R0 ;  /* 0x0000000809077824 */ /* 0x000fe200078e0200 */
[----:B------:R-:W-:Y:S01]  /*7a40*/  SHF.L.U32 R4, R10, 0x1f, RZ ;  /* 0x0000001f0a047819 */ /* 0x000fe200000006ff */
[----:B--2---:R-:W-:Y:S06]  /*7a50*/  @!P0 BRA `(.L_x_163) ;  /* 0x0000000400e88947 */ /* 0x004fec0003800000 */
.L_x_185:
[----:B------:R-:W3:Y:S01]  /*7a60*/  SYNCS.PHASECHK.TRANS64.TRYWAIT P0, [R7+URZ], R4 ;  /* 0x00000004070075a7 */ /* 0x000ee2000800017f */
[----:B--2---:R-:W-:-:S05]  /*7a70*/  VIADD R2, R9, 0x1 ;  /* 0x0000000109027836 */ /* 0x004fca0000000000 */
[----:B------:R-:W-:-:S04]  /*7a80*/  ISETP.NE.AND P1, PT, R2, 0x4, PT ;  /* 0x000000040200780c */ /* 0x000fc80003f25270 */
[----:B------:R-:W-:Y:S02]  /*7a90*/  SEL R3, RZ, 0x1, P1 ;  /* 0x00000001ff037807 */ /* 0x000fe40000800000 */
[----:B------:R-:W-:Y:S02]  /*7aa0*/  SEL R9, R2, RZ, P1 ;  /* 0x000000ff02097207 */ /* 0x000fe40000800000 */
[----:B------:R-:W-:Y:S02]  /*7ab0*/  LOP3.LUT R11, R10, R3, RZ, 0x3c, !PT ;  /* 0x000000030a0b7212 */ /* 0x000fe400078e3cff */
[----:B------:R-:W-:Y:S02]  /*7ac0*/  LEA R6, R9, R0, 0x3 ;  /* 0x0000000009067211 */ /* 0x000fe400078e18ff */
[----:B------:R-:W-:Y:S01]  /*7ad0*/  SHF.L.U32 R5, R11, 0x1f, RZ ;  /* 0x0000001f0b057819 */ /* 0x000fe200000006ff */
[----:B---3--:R-:W-:Y:S06]  /*7ae0*/  @!P0 BRA `(.L_x_164) ;  /* 0x0000000400d88947 */ /* 0x008fec0003800000 */
.L_x_186:
[----:B------:R-:W3:Y:S01]  /*7af0*/  SYNCS.PHASECHK.TRANS64.TRYWAIT P0, [R6+URZ], R5 ;  /* 0x00000005060075a7 */ /* 0x000ee2000800017f */
[----:B------:R-:W-:-:S05]  /*7b00*/  VIADD R2, R9, 0x1 ;  /* 0x0000000109027836 */ /* 0x000fca0000000000 */
[----:B------:R-:W-:-:S04]  /*7b10*/  ISETP.NE.AND P1, PT, R2, 0x4, PT ;  /* 0x000000040200780c */ /* 0x000fc80003f25270 */
[----:B--2---:R-:W-:Y:S02]  /*7b20*/  SEL R4, RZ, 0x1, P1 ;  /* 0x00000001ff047807 */ /* 0x004fe40000800000 */
[----:B------:R-:W-:Y:S02]  /*7b30*/  SEL R3, R2, RZ, P1 ;  /* 0x000000ff02037207 */ /* 0x000fe40000800000 */
[----:B------:R-:W-:Y:S01]  /*7b40*/  LOP3.LUT R4, R11, R4, RZ, 0x3c, !PT ;  /* 0x000000040b047212 */ /* 0x000fe200078e3cff */
[----:B---3--:R-:W-:Y:S06]  /*7b50*/  @!P0 BRA `(.L_x_165) ;  /* 0x0000000400d08947 */ /* 0x008fec0003800000 */
.L_x_187:
[----:B------:R-:W-:Y:S01]  /*7b60*/  IMAD R3, R3, 0x8, R0 ;  /* 0x0000000803037824 */ /* 0x000fe200078e0200 */
[----:B------:R-:W-:-:S07]  /*7b70*/  SHF.L.U32 R0, R4, 0x1f, RZ ;  /* 0x0000001f04007819 */ /* 0x000fce00000006ff */
.L_x_166:
[----:B---3--:R3:W4:Y:S02]  /*7b80*/  SYNCS.PHASECHK.TRANS64.TRYWAIT P0, [R3+URZ], R0 ;  /* 0x00000000030075a7 */ /* 0x008724000800017f */
[----:B----4-:R-:W-:Y:S05]  /*7b90*/  @!P0 NANOSLEEP.SYNCS 0x989680 ;  /* 0x009896800000895d */ /* 0x010fea0003900000 */
[----:B------:R-:W4:Y:S02]  /*7ba0*/  @!P0 SYNCS.PHASECHK.TRANS64 P0, [R3+URZ], R0 ;  /* 0x00000000030085a7 */ /* 0x000f24000800007f */
[----:B----4-:R-:W-:Y:S05]  /*7bb0*/  @!P0 BRA `(.L_x_166) ;  /* 0xfffffffc00f08947 */ /* 0x010fea000383ffff */
.L_x_13:
[----:B-1----:R-:W-:Y:S05]  /*7bc0*/  BSYNC B6 ;  /* 0x0000000000067941 */ /* 0x002fea0003800000 */
.L_x_11:
[----:B------:R-:W-:Y:S05]  /*7bd0*/  EXIT ;  /* 0x000000000000794d */ /* 0x000fea0003800000 */
.L_x_26:
[----:B----4-:R4:W1:Y:S02]  /*7be0*/  SYNCS.PHASECHK.TRANS64.TRYWAIT P1, [R3+URZ], R0 ;  /* 0x00000000030075a7 */ /* 0x010864000802017f */
[----:B-1----:R-:W-:Y:S05]  /*7bf0*/  @!P1 NANOSLEEP.SYNCS 0x989680 ;  /* 0x009896800000995d */ /* 0x002fea0003900000 */
[----:B------:R-:W1:Y:S02]  /*7c00*/  @!P1 SYNCS.PHASECHK.TRANS64 P1, [R3+URZ], R0 ;  /* 0x00000000030095a7 */ /* 0x000e64000802007f */
[----:B-1----:R-:W-:Y:S05]  /*7c10*/  @!P1 BRA `(.L_x_26) ;  /* 0xfffffffc00f09947 */ /* 0x002fea000383ffff */
[----:B------:R-:W-:Y:S05]  /*7c20*/  BRA `(.L_x_25) ;  /* 0xffffff9c00607947 */ /* 0x000fea000383ffff */
.L_x_31:
[----:B---3--:R-:W-:-:S04]  /*7c30*/  IMAD.U32 R5, RZ, RZ, UR4 ;  /* 0x00000004ff057e24 */ /* 0x008fc8000f8e00ff */
[----:B------:R3:W4:Y:S03]  /*7c40*/  SYNCS.PHASECHK.TRANS64.TRYWAIT P1, [R5+URZ], R4 ;  /* 0x00000004050075a7 */ /* 0x000726000802017f */
[----:B----4-:R-:W-:Y:S05]  /*7c50*/  @!P1 NANOSLEEP.SYNCS 0x989680 ;  /* 0x009896800000995d */ /* 0x010fea0003900000 */
[----:B------:R-:W4:Y:S02]  /*7c60*/  @!P1 SYNCS.PHASECHK.TRANS64 P1, [R5+URZ], R4 ;  /* 0x00000004050095a7 */ /* 0x000f24000802007f */
[----:B----4-:R-:W-:Y:S05]  /*7c70*/  @!P1 BRA `(.L_x_31) ;  /* 0xfffffffc00ec9947 */ /* 0x010fea000383ffff */
[----:B------:R-:W-:Y:S05]  /*7c80*/  BRA `(.L_x_30) ;  /* 0xffffffa000947947 */ /* 0x000fea000383ffff */
.L_x_54:
[----:B-1----:R-:W-:-:S04]  /*7c90*/  IMAD.U32 R5, RZ, RZ, UR53 ;  /* 0x00000035ff057e24 */ /* 0x002fc8000f8e00ff */
[----:B------:R1:W3:Y:S03]  /*7ca0*/  SYNCS.PHASECHK.TRANS64.TRYWAIT P3, [R5+URZ+0x40], R4 ;  /* 0x00004004050075a7 */ /* 0x0002e6000806017f */
[----:B---3--:R-:W-:Y:S05]  /*7cb0*/  @!P3 NANOSLEEP.SYNCS 0x989680 ;  /* 0x009896800000b95d */ /* 0x008fea0003900000 */
[----:B------:R-:W3:Y:S02]  /*7cc0*/  @!P3 SYNCS.PHASECHK.TRANS64 P3, [R5+URZ+0x40], R4 ;  /* 0x000040040500b5a7 */ /* 0x000ee4000806007f */
[----:B---3--:R-:W-:Y:S05]  /*7cd0*/  @!P3 BRA `(.L_x_54) ;  /* 0xfffffffc00ecb947 */ /* 0x008fea000383ffff */
[----:B------:R-:W-:Y:S05]  /*7ce0*/  BRA `(.L_x_167) ;  /* 0xffffffac00e07947 */ /* 0x000fea000383ffff */
.L_x_65:
[----:B-1----:R1:W3:Y:S02]  /*7cf0*/  SYNCS.PHASECHK.TRANS64.TRYWAIT P5, [R20+URZ+0x40], R21 ;  /* 0x00004015140075a7 */ /* 0x0022e400080a017f */
[----:B---3--:R-:W-:Y:S05]  /*7d00*/  @!P5 NANOSLEEP.SYNCS 0x989680 ;  /* 0x009896800000d95d */ /* 0x008fea0003900000 */
[----:B------:R-:W3:Y:S02]  /*7d10*/  @!P5 SYNCS.PHASECHK.TRANS64 P5, [R20+URZ+0x40], R21 ;  /* 0x000040151400d5a7 */ /* 0x000ee400080a007f */
[----:B---3--:R-:W-:Y:S05]  /*7d20*/  @!P5 BRA `(.L_x_65) ;  /* 0xfffffffc00f0d947 */ /* 0x008fea000383ffff */
[----:B------:R-:W-:Y:S05]  /*7d30*/  BRA `(.L_x_168) ;  /* 0xffffffb800287947 */ /* 0x000fea000383ffff */
.L_x_75:
[----:B-1----:R1:W3:Y:S02]  /*7d40*/  SYNCS.PHASECHK.TRANS64.TRYWAIT P5, [R20+URZ+0x40], R21 ;  /* 0x00004015140075a7 */ /* 0x0022e400080a017f */
[----:B---3--:R-:W-:Y:S05]  /*7d50*/  @!P5 NANOSLEEP.SYNCS 0x989680 ;  /* 0x009896800000d95d */ /* 0x008fea0003900000 */
[----:B------:R-:W3:Y:S02]  /*7d60*/  @!P5 SYNCS.PHASECHK.TRANS64 P5, [R20+URZ+0x40], R21 ;  /* 0x000040151400d5a7 */ /* 0x000ee400080a007f */
[----:B---3--:R-:W-:Y:S05]  /*7d70*/  @!P5 BRA `(.L_x_75) ;  /* 0xfffffffc00f0d947 */ /* 0x008fea000383ffff */
[----:B------:R-:W-:Y:S05]  /*7d80*/  BRA `(.L_x_169) ;  /* 0xffffffbc00e47947 */ /* 0x000fea000383ffff */
.L_x_85:
[----:B-1----:R1:W3:Y:S02]  /*7d90*/  SYNCS.PHASECHK.TRANS64.TRYWAIT P4, [R20+URZ+0x40], R15 ;  /* 0x0000400f140075a7 */ /* 0x0022e4000808017f */
[----:B---3--:R-:W-:Y:S05]  /*7da0*/  @!P4 NANOSLEEP.SYNCS 0x989680 ;  /* 0x009896800000c95d */ /* 0x008fea0003900000 */
[----:B------:R-:W3:Y:S02]  /*7db0*/  @!P4 SYNCS.PHASECHK.TRANS64 P4, [R20+URZ+0x40], R15 ;  /* 0x0000400f1400c5a7 */ /* 0x000ee4000808007f */
[----:B---3--:R-:W-:Y:S05]  /*7dc0*/  @!P4 BRA `(.L_x_85) ;  /* 0xfffffffc00f0c947 */ /* 0x008fea000383ffff */
[----:B------:R-:W-:Y:S05]  /*7dd0*/  BRA `(.L_x_170) ;  /* 0xffffffc400a87947 */ /* 0x000fea000383ffff */
.L_x_105:
[----:B-1----:R-:W-:-:S04]  /*7de0*/  IMAD.U32 R3, RZ, RZ, UR4 ;  /* 0x00000004ff037e24 */ /* 0x002fc8000f8e00ff */
[----:B------:R1:W2:Y:S03]  /*7df0*/  SYNCS.PHASECHK.TRANS64.TRYWAIT P0, [R3+URZ+0x88], R0 ;  /* 0x00008800030075a7 */ /* 0x0002a6000800017f */
[----:B--2---:R-:W-:Y:S05]  /*7e00*/  @!P0 NANOSLEEP.SYNCS 0x989680 ;  /* 0x009896800000895d */ /* 0x004fea0003900000 */
[----:B------:R-:W2:Y:S02]  /*7e10*/  @!P0 SYNCS.PHASECHK.TRANS64 P0, [R3+URZ+0x88], R0 ;  /* 0x00008800030085a7 */ /* 0x000ea4000800007f */
[----:B--2---:R-:W-:Y:S05]  /*7e20*/  @!P0 BRA `(.L_x_105) ;  /* 0xfffffffc00ec8947 */ /* 0x004fea000383ffff */
[----:B------:R-:W-:Y:S05]  /*7e30*/  BRA `(.L_x_104) ;  /* 0xffffffd800fc7947 */ /* 0x000fea000383ffff */
.L_x_114:
[----:B-1----:R-:W-:-:S04]  /*7e40*/  IMAD.U32 R5, RZ, RZ, UR4 ;  /* 0x00000004ff057e24 */ /* 0x002fc8000f8e00ff */
[----:B------:R1:W2:Y:S03]  /*7e50*/  SYNCS.PHASECHK.TRANS64.TRYWAIT P1, [R5+URZ+0x60], R4 ;  /* 0x00006004050075a7 */ /* 0x0002a6000802017f */
[----:B--2---:R-:W-:Y:S05]  /*7e60*/  @!P1 NANOSLEEP.SYNCS 0x989680 ;  /* 0x009896800000995d */ /* 0x004fea0003900000 */
[----:B------:R-:W2:Y:S02]  /*7e70*/  @!P1 SYNCS.PHASECHK.TRANS64 P1, [R5+URZ+0x60], R4 ;  /* 0x00006004050095a7 */ /* 0x000ea4000802007f */
[----:B--2---:R-:W-:Y:S05]  /*7e80*/  @!P1 BRA `(.L_x_114) ;  /* 0xfffffffc00ec9947 */ /* 0x004fea000383ffff */
[----:B------:R-:W-:Y:S05]  /*7e90*/  BRA `(.L_x_171) ;  /* 0xffffffdc00e47947 */ /* 0x000fea000383ffff */
.L_x_120:
[----:B-12---:R-:W-:-:S04]  /*7ea0*/  IMAD.U32 R5, RZ, RZ, UR4 ;  /* 0x00000004ff057e24 */ /* 0x006fc8000f8e00ff */
[----:B------:R1:W2:Y:S03]  /*7eb0*/  SYNCS.PHASECHK.TRANS64.TRYWAIT P1, [R5+URZ+0x68], R4 ;  /* 0x00006804050075a7 */ /* 0x0002a6000802017f */
[----:B--2---:R-:W-:Y:S05]  /*7ec0*/  @!P1 NANOSLEEP.SYNCS 0x989680 ;  /* 0x009896800000995d */ /* 0x004fea0003900000 */
[----:B------:R-:W2:Y:S02]  /*7ed0*/  @!P1 SYNCS.PHASECHK.TRANS64 P1, [R5+URZ+0x68], R4 ;  /* 0x00006804050095a7 */ /* 0x000ea4000802007f */
[----:B--2---:R-:W-:Y:S05]  /*7ee0*/  @!P1 BRA `(.L_x_120) ;  /* 0xfffffffc00ec9947 */ /* 0x004fea000383ffff */
[----:B------:R-:W-:Y:S05]  /*7ef0*/  BRA `(.L_x_172) ;  /* 0xffffffe0002c7947 */ /* 0x000fea000383ffff */
.L_x_126:
[----:B-123--:R-:W-:-:S04]  /*7f00*/  IMAD.U32 R5, RZ, RZ, UR4 ;  /* 0x00000004ff057e24 */ /* 0x00efc8000f8e00ff */
[----:B------:R1:W2:Y:S03]  /*7f10*/  SYNCS.PHASECHK.TRANS64.TRYWAIT P1, [R5+URZ+0x70], R4 ;  /* 0x00007004050075a7 */ /* 0x0002a6000802017f */
[----:B--2---:R-:W-:Y:S05]  /*7f20*/  @!P1 NANOSLEEP.SYNCS 0x989680 ;  /* 0x009896800000995d */ /* 0x004fea0003900000 */
[----:B------:R-:W2:Y:S02]  /*7f30*/  @!P1 SYNCS.PHASECHK.TRANS64 P1, [R5+URZ+0x70], R4 ;  /* 0x00007004050095a7 */ /* 0x000ea4000802007f */
[----:B--2---:R-:W-:Y:S05]  /*7f40*/  @!P1 BRA `(.L_x_126) ;  /* 0xfffffffc00ec9947 */ /* 0x004fea000383ffff */
[----:B------:R-:W-:Y:S05]  /*7f50*/  BRA `(.L_x_173) ;  /* 0xffffffe000807947 */ /* 0x000fea000383ffff */
.L_x_132:
[----:B-1234-:R-:W-:-:S04]  /*7f60*/  IMAD.U32 R5, RZ, RZ, UR4 ;  /* 0x00000004ff057e24 */ /* 0x01efc8000f8e00ff */
[----:B------:R1:W2:Y:S03]  /*7f70*/  SYNCS.PHASECHK.TRANS64.TRYWAIT P1, [R5+URZ+0x78], R4 ;  /* 0x00007804050075a7 */ /* 0x0002a6000802017f */
[----:B--2---:R-:W-:Y:S05]  /*7f80*/  @!P1 NANOSLEEP.SYNCS 0x989680 ;  /* 0x009896800000995d */ /* 0x004fea0003900000 */
[----:B------:R-:W2:Y:S02]  /*7f90*/  @!P1 SYNCS.PHASECHK.TRANS64 P1, [R5+URZ+0x78], R4 ;  /* 0x00007804050095a7 */ /* 0x000ea4000802007f */
[----:B--2---:R-:W-:Y:S05]  /*7fa0*/  @!P1 BRA `(.L_x_132) ;  /* 0xfffffffc00ec9947 */ /* 0x004fea000383ffff */
[----:B------:R-:W-:Y:S05]  /*7fb0*/  BRA `(.L_x_174) ;  /* 0xffffffe000cc7947 */ /* 0x000fea000383ffff */
.L_x_142:
[----:B-1----:R1:W2:Y:S02]  /*7fc0*/  SYNCS.PHASECHK.TRANS64.TRYWAIT P0, [R3+URZ+0x60], R2 ;  /* 0x00006002030075a7 */ /* 0x0022a4000800017f */
[----:B--2---:R-:W-:Y:S05]  /*7fd0*/  @!P0 NANOSLEEP.SYNCS 0x989680 ;  /* 0x009896800000895d */ /* 0x004fea0003900000 */
[----:B------:R-:W2:Y:S02]  /*7fe0*/  @!P0 SYNCS.PHASECHK.TRANS64 P0, [R3+URZ+0x60], R2 ;  /* 0x00006002030085a7 */ /* 0x000ea4000800007f */
[----:B--2---:R-:W-:Y:S05]  /*7ff0*/  @!P0 BRA `(.L_x_142) ;  /* 0xfffffffc00f08947 */ /* 0x004fea000383ffff */
[----:B------:R-:W-:Y:S05]  /*8000*/  BRA `(.L_x_175) ;  /* 0xffffffe800c47947 */ /* 0x000fea000383ffff */
.L_x_144:
[----:B--2---:R2:W1:Y:S02]  /*8010*/  SYNCS.PHASECHK.TRANS64.TRYWAIT P0, [R3+URZ+0x68], R2 ;  /* 0x00006802030075a7 */ /* 0x004464000800017f */
[----:B-1----:R-:W-:Y:S05]  /*8020*/  @!P0 NANOSLEEP.SYNCS 0x989680 ;  /* 0x009896800000895d */ /* 0x002fea0003900000 */
[----:B------:R-:W1:Y:S02]  /*8030*/  @!P0 SYNCS.PHASECHK.TRANS64 P0, [R3+URZ+0x68], R2 ;  /* 0x00006802030085a7 */ /* 0x000e64000800007f */
[----:B-1----:R-:W-:Y:S05]  /*8040*/  @!P0 BRA `(.L_x_144) ;  /* 0xfffffffc00f08947 */ /* 0x002fea000383ffff */
[----:B------:R-:W-:Y:S05]  /*8050*/  BRA `(.L_x_176) ;  /* 0xffffffe800c07947 */ /* 0x000fea000383ffff */
.L_x_146:
[----:B------:R1:W1:Y:S02]  /*8060*/  SYNCS.PHASECHK.TRANS64.TRYWAIT P0, [R3+URZ+0x70], R2 ;  /* 0x00007002030075a7 */ /* 0x000264000800017f */
[----:B-1----:R-:W-:Y:S05]  /*8070*/  @!P0 NANOSLEEP.SYNCS 0x989680 ;  /* 0x009896800000895d */ /* 0x002fea0003900000 */
[----:B------:R-:W1:Y:S02]  /*8080*/  @!P0 SYNCS.PHASECHK.TRANS64 P0, [R3+URZ+0x70], R2 ;  /* 0x00007002030085a7 */ /* 0x000e64000800007f */
[----:B-1----:R-:W-:Y:S05]  /*8090*/  @!P0 BRA `(.L_x_146) ;  /* 0xfffffffc00f08947 */ /* 0x002fea000383ffff */
[----:B------:R-:W-:Y:S05]  /*80a0*/  BRA `(.L_x_177) ;  /* 0xffffffe800bc7947 */ /* 0x000fea000383ffff */
.L_x_150:
[----:B------:R-:W-:Y:S01]  /*80b0*/  BSSY B1, `(.L_x_178) ;  /* 0x0000006000017945 */ /* 0x000fe20003800000 */
[----:B------:R-:W-:-:S07]  /*80c0*/  IMAD.MOV.U32 R15, RZ, RZ, -0x1 ;  /* 0xffffffffff0f7424 */ /* 0x000fce00078e00ff */
[----:B------:R-:W-:Y:S05]  /*80d0*/  WARPSYNC.COLLECTIVE R15, `(.L_x_179) ;  /* 0x000000000f0c7348 */ /* 0x000fea0003c00000 */
[----:B------:R-:W-:Y:S02]  /*80e0*/  ELECT P6, UR62, PT ;  /* 0x00000000003e782f */ /* 0x000fe400038c0000 */
[----:B------:R-:W-:Y:S01]  /*80f0*/  MOV R14, UR62 ;  /* 0x0000003e000e7c02 */ /* 0x000fe20008000f00 */
[----:B------:R-:W-:Y:S10]  /*8100*/  ENDCOLLECTIVE ;  /* 0x000000000000791b */ /* 0x000ff40003800000 */
.L_x_179:
[----:B------:R-:W-:Y:S05]  /*8110*/  BSYNC B1 ;  /* 0x0000000000017941 */ /* 0x000fea0003800000 */
.L_x_178:
[----:B------:R-:W-:Y:S05]  /*8120*/  BRA `(.L_x_180) ;  /* 0xffffffec00387947 */ /* 0x000fea000383ffff */
.L_x_153:
[----:B-1----:R1:W2:Y:S02]  /*8130*/  SYNCS.PHASECHK.TRANS64.TRYWAIT P0, [R14+URZ+0x20], R7 ;  /* 0x000020070e0075a7 */ /* 0x0022a4000800017f */
[----:B--2---:R-:W-:Y:S05]  /*8140*/  @!P0 NANOSLEEP.SYNCS 0x989680 ;  /* 0x009896800000895d */ /* 0x004fea0003900000 */
[----:B------:R-:W2:Y:S02]  /*8150*/  @!P0 SYNCS.PHASECHK.TRANS64 P0, [R14+URZ+0x20], R7 ;  /* 0x000020070e0085a7 */ /* 0x000ea4000800007f */
[----:B--2---:R-:W-:Y:S05]  /*8160*/  @!P0 BRA `(.L_x_153) ;  /* 0xfffffffc00f08947 */ /* 0x004fea000383ffff */
[----:B------:R-:W-:Y:S05]  /*8170*/  BRA `(.L_x_181) ;  /* 0xffffffec00707947 */ /* 0x000fea000383ffff */
.L_x_161:
[----:B------:R-:W-:Y:S01]  /*8180*/  BSSY B0, `(.L_x_182) ;  /* 0x0000006000007945 */ /* 0x000fe20003800000 */
[----:B------:R-:W-:-:S07]  /*8190*/  IMAD.MOV.U32 R15, RZ, RZ, -0x1 ;  /* 0xffffffffff0f7424 */ /* 0x000fce00078e00ff */
[----:B-1----:R-:W-:Y:S05]  /*81a0*/  WARPSYNC.COLLECTIVE R15, `(.L_x_183) ;  /* 0x000000000f0c7348 */ /* 0x002fea0003c00000 */
[----:B------:R-:W-:Y:S02]  /*81b0*/  ELECT P6, UR62, PT ;  /* 0x00000000003e782f */ /* 0x000fe400038c0000 */
[----:B------:R-:W-:Y:S01]  /*81c0*/  MOV R14, UR62 ;  /* 0x0000003e000e7c02 */ /* 0x000fe20008000f00 */
[----:B-1----:R-:W-:Y:S10]  /*81d0*/  ENDCOLLECTIVE ;  /* 0x000000000000791b */ /* 0x002ff40003800000 */
.L_x_183:
[----:B------:R-:W-:Y:S05]  /*81e0*/  BSYNC B0 ;  /* 0x0000000000007941 */ /* 0x000fea0003800000 */
.L_x_182:
[----:B------:R-:W-:Y:S05]  /*81f0*/  BRA `(.L_x_184) ;  /* 0xfffffff400c87947 */ /* 0x000fea000383ffff */
.L_x_163:
[----:B--2---:R2:W3:Y:S02]  /*8200*/  SYNCS.PHASECHK.TRANS64.TRYWAIT P0, [R5+URZ], R2 ;  /* 0x00000002050075a7 */ /* 0x0044e4000800017f */
[----:B---3--:R-:W-:Y:S05]  /*8210*/  @!P0 NANOSLEEP.SYNCS 0x989680 ;  /* 0x009896800000895d */ /* 0x008fea0003900000 */
[----:B------:R-:W3:Y:S02]  /*8220*/  @!P0 SYNCS.PHASECHK.TRANS64 P0, [R5+URZ], R2 ;  /* 0x00000002050085a7 */ /* 0x000ee4000800007f */
[----:B---3--:R-:W-:Y:S05]  /*8230*/  @!P0 BRA `(.L_x_163) ;  /* 0xfffffffc00f08947 */ /* 0x008fea000383ffff */
[----:B------:R-:W-:Y:S05]  /*8240*/  BRA `(.L_x_185) ;  /* 0xfffffff800047947 */ /* 0x000fea000383ffff */
.L_x_164:
[----:B--2---:R2:W3:Y:S02]  /*8250*/  SYNCS.PHASECHK.TRANS64.TRYWAIT P0, [R7+URZ], R4 ;  /* 0x00000004070075a7 */ /* 0x0044e4000800017f */
[----:B---3--:R-:W-:Y:S05]  /*8260*/  @!P0 NANOSLEEP.SYNCS 0x989680 ;  /* 0x009896800000895d */ /* 0x008fea0003900000 */
[----:B------:R-:W3:Y:S02]  /*8270*/  @!P0 SYNCS.PHASECHK.TRANS64 P0, [R7+URZ], R4 ;  /* 0x00000004070085a7 */ /* 0x000ee4000800007f */
[----:B---3--:R-:W-:Y:S05]  /*8280*/  @!P0 BRA `(.L_x_164) ;  /* 0xfffffffc00f08947 */ /* 0x008fea000383ffff */
[----:B------:R-:W-:Y:S05]  /*8290*/  BRA `(.L_x_186) ;  /* 0xfffffff800147947 */ /* 0x000fea000383ffff */
.L_x_165:
[----:B--2---:R2:W3:Y:S02]  /*82a0*/  SYNCS.PHASECHK.TRANS64.TRYWAIT P0, [R6+URZ], R5 ;  /* 0x00000005060075a7 */ /* 0x0044e4000800017f */
[----:B---3--:R-:W-:Y:S05]  /*82b0*/  @!P0 NANOSLEEP.SYNCS 0x989680 ;  /* 0x009896800000895d */ /* 0x008fea0003900000 */
[----:B------:R-:W3:Y:S02]  /*82c0*/  @!P0 SYNCS.PHASECHK.TRANS64 P0, [R6+URZ], R5 ;  /* 0x00000005060085a7 */ /* 0x000ee4000800007f */
[----:B---3--:R-:W-:Y:S05]  /*82d0*/  @!P0 BRA `(.L_x_165) ;  /* 0xfffffffc00f08947 */ /* 0x008fea000383ffff */
[----:B------:R-:W-:Y:S05]  /*82e0*/  BRA `(.L_x_187) ;  /* 0xfffffff8001c7947 */ /* 0x000fea000383ffff */
.L_x_188:
[----:B------:R-:W-:-:S00]  /*82f0*/  BRA `(.L_x_188) ;  /* 0xfffffffc00fc7947 */ /* 0x000fc0000383ffff */
[----:B------:R-:W-:-:S00]  /*8300*/  NOP ;  /* 0x0000000000007918 */ /* 0x000fc00000000000 */
[----:B------:R-:W-:-:S00]  /*8310*/  NOP ;  /* 0x0000000000007918 */ /* 0x000fc00000000000 */
[----:B------:R-:W-:-:S00]  /*8320*/  NOP ;  /* 0x0000000000007918 */ /* 0x000fc00000000000 */
[----:B------:R-:W-:-:S00]  /*8330*/  NOP ;  /* 0x0000000000007918 */ /* 0x000fc00000000000 */
[----:B------:R-:W-:-:S00]  /*8340*/  NOP ;  /* 0x0000000000007918 */ /* 0x000fc00000000000 */
[----:B------:R-:W-:-:S00]  /*8350*/  NOP ;  /* 0x0000000000007918 */ /* 0x000fc00000000000 */
[----:B------:R-:W-:-:S00]  /*8360*/  NOP ;  /* 0x0000000000007918 */ /* 0x000fc00000000000 */
[----:B------:R-:W-:-:S00]  /*8370*/  NOP ;  /* 0x0000000000007918 */ /* 0x000fc00000000000 */
.L_x_189:


//--------------------- .nv.global.init           --------------------------
	.section	.nv.global.init,"aw",@progbits
.nv.global.init:
	.type		$str$22,@object
	.size		$str$22,($str$26 - $str$22)
$str$22:
        /*0000*/ 	.byte	0x6b, 0x5f, 0x74, 0x69, 0x6c, 0x65, 0x5f, 0x63, 0x6f, 0x75, 0x6e, 0x74, 0x20, 0x3e, 0x3d, 0x20
        /*0010*/ 	.byte	0x31, 0x00
	.type		$str$26,@object
	.size		$str$26,($str$27 - $str$26)
$str$26:
        /*0012*/ 	.byte	0x28, 0x61, 0x64, 0x64, 0x72, 0x65, 0x73, 0x73, 0x20, 0x26, 0x20, 0x6d, 0x61, 0x73, 0x6b, 0x29
        /*0022*/ 	.byte	0x20, 0x3d, 0x3d, 0x20, 0x30, 0x00
	.type		$str$27,@object
	.size		$str$27,($str$23 - $str$27)
$str$27:
        /*0028*/ 	.byte	0x2f, 0x74, 0x6d, 0x70, 0x2f, 0x63, 0x75, 0x74, 0x6c, 0x61, 0x73, 0x73, 0x5f, 0x73, 0x77, 0x65
        /*0038*/ 	.byte	0x65, 0x70, 0x5f, 0x73, 0x72, 0x63, 0x2f, 0x69, 0x6e, 0x63, 0x6c, 0x75, 0x64, 0x65, 0x2f, 0x63
        /*0048*/ 	.byte	0x75, 0x74, 0x65, 0x2f, 0x70, 0x6f, 0x69, 0x6e, 0x74, 0x65, 0x72, 0x5f, 0x66, 0x6c, 0x61, 0x67
        /*0058*/ 	.byte	0x67, 0x65, 0x64, 0x2e, 0x68, 0x70, 0x70, 0x00
	.type		$str$23,@object
	.size		$str$23,(__unnamed_2 - $str$23)
$str$23:
        /*0060*/ 	.byte	0x2f, 0x74, 0x6d, 0x70, 0x2f, 0x63, 0x75, 0x74, 0x6c, 0x61, 0x73, 0x73, 0x5f, 0x73, 0x77, 0x65
        /*0070*/ 	.byte	0x65, 0x70, 0x5f, 0x73, 0x72, 0x63, 0x2f, 0x69, 0x6e, 0x63, 0x6c, 0x75, 0x64, 0x65, 0x2f, 0x63
        /*0080*/ 	.byte	0x75, 0x74, 0x6c, 0x61, 0x73, 0x73, 0x2f, 0x67, 0x65, 0x6d, 0x6d, 0x2f, 0x63, 0x6f, 0x6c, 0x6c
        /*0090*/ 	.byte	0x65, 0x63, 0x74, 0x69, 0x76, 0x65, 0x2f, 0x73, 0x6d, 0x39, 0x30, 0x5f, 0x6d, 0x6d, 0x61, 0x5f
        /*00a0*/ 	.byte	0x74, 0x6d, 0x61, 0x5f, 0x67, 0x6d, 0x6d, 0x61, 0x5f, 0x73, 0x73, 0x5f, 0x77, 0x61, 0x72, 0x70
        /*00b0*/ 	.byte	0x73, 0x70, 0x65, 0x63, 0x69, 0x61, 0x6c, 0x69, 0x7a, 0x65, 0x64, 0x2e, 0x68, 0x70, 0x70, 0x00
	.type		__unnamed_2,@object
	.size		__unnamed_2,(__unnamed_1 - __unnamed_2)
__unnamed_2:
        /*00c0*/ 	.byte	0x61, 0x75, 0x74, 0x6f, 0x20, 0x63, 0x75, 0x74, 0x65, 0x3a, 0x3a, 0x61, 0x73, 0x5f, 0x70, 0x6f
        /* <DEDUP_REMOVED lines=27> */
        /*0280*/ 	.byte	0x36, 0x3e, 0x3e, 0x3e, 0x3e, 0x3e, 0x5d, 0x00
	.type		__unnamed_1,@object
	.size		__unnamed_1,(.L_0 - __unnamed_1)
__unnamed_1:
        /* <DEDUP_REMOVED lines=181> */
        /*0dd8*/ 	.byte	0x79, 0x5d, 0x00
.L_0:


//--------------------- .nv.shared._ZN7cutlass13device_kernelINS_4gemm6kernel13GemmUniversalIN4cute5tupleIJiiiiEEENS1_10collective13CollectiveMmaINS1_34MainloopSm90TmaGmmaWarpSpecializedILi4ENS5_IJNS4_1CILi2EEENSA_ILi1EEESC_EEENS1_35KernelTmaWarpSpecializedCooperativeEEENS5_IJNSA_ILi256EEENSA_ILi64EEESH_EEENS_6half_tENS5_IJlSC_lEEESJ_SK_NS4_8TiledMMAINS4_8MMA_AtomIJNS4_4SM904GMMA25MMA_64x64x16_F32F16F16_SSILNSO_5MajorE0ELSQ_0ELNSO_7ScaleInE1ELSR_1EEEEEENS4_6LayoutISD_NS5_IJSC_NSA_ILi0EEESV_EEEEENS5_IJNS4_10UnderscoreESY_SY_EEEEENS4_13SM90_TMA_LOADENS4_14ComposedLayoutINS4_7SwizzleILi3ELi4ELi3EEENS4_18smem_ptr_flag_bitsILi16EEENSU_INS5_IJNSA_ILi8EEESH_EEENS5_IJSH_SC_EEEEEEEvNS4_8identityENS4_23SM90_TMA_LOAD_MULTICASTES1B_vS1C_EENS_8epilogue10collective18CollectiveEpilogueINS1F_22Sm90TmaWarpSpecializedILi4ELi2ELi16ELb1ELb0EEEJSI_NS5_IJNSA_ILi128EEENSA_ILi32EEEEEESJ_SK_SJ_SK_NS1F_6fusion15FusionCallbacksIS1J_NS1N_17LinearCombinationISJ_fSJ_fLNS_15FloatRoundStyleE2EEESI_S1M_JEEES11_NS12_INS13_ILi2ELi4ELi3EEES16_NSU_INS5_IJS17_S1L_EEENS5_IJS1L_SC_EEEEEEENS4_17SM75_U32x4_LDSM_NENS4_14SM90_TMA_STOREES1X_NS4_17SM90_U32x4_STSM_NENS4_9Copy_AtomIJS20_SJ_EEEvEEEvvEEEEvNT_6ParamsE --------------------------
	.section	.nv.shared._ZN7cutlass13device_kernelINS_4gemm6kernel13GemmUniversalIN4cute5tupleIJiiiiEEENS1_10collective13CollectiveMmaINS1_34MainloopSm90TmaGmmaWarpSpecializedILi4ENS5_IJNS4_1CILi2EEENSA_ILi1EEESC_EEENS1_35KernelTmaWarpSpecializedCooperativeEEENS5_IJNSA_ILi256EEENSA_ILi64EEESH_EEENS_6half_tENS5_IJlSC_lEEESJ_SK_NS4_8TiledMMAINS4_8MMA_AtomIJNS4_4SM904GMMA25MMA_64x64x16_F32F16F16_SSILNSO_5MajorE0ELSQ_0ELNSO_7ScaleInE1ELSR_1EEEEEENS4_6LayoutISD_NS5_IJSC_NSA_ILi0EEESV_EEEEENS5_IJNS4_10UnderscoreESY_SY_EEEEENS4_13SM90_TMA_LOADENS4_14ComposedLayoutINS4_7SwizzleILi3ELi4ELi3EEENS4_18smem_ptr_flag_bitsILi16EEENSU_INS5_IJNSA_ILi8EEESH_EEENS5_IJSH_SC_EEEEEEEvNS4_8identityENS4_23SM90_TMA_LOAD_MULTICASTES1B_vS1C_EENS_8epilogue10collective18CollectiveEpilogueINS1F_22Sm90TmaWarpSpecializedILi4ELi2ELi16ELb1ELb0EEEJSI_NS5_IJNSA_ILi128EEENSA_ILi32EEEEEESJ_SK_SJ_SK_NS1F_6fusion15FusionCallbacksIS1J_NS1N_17LinearCombinationISJ_fSJ_fLNS_15FloatRoundStyleE2EEESI_S1M_JEEES11_NS12_INS13_ILi2ELi4ELi3EEES16_NSU_INS5_IJS17_S1L_EEENS5_IJS1L_SC_EEEEEEENS4_17SM75_U32x4_LDSM_NENS4_14SM90_TMA_STOREES1X_NS4_17SM90_U32x4_STSM_NENS4_9Copy_AtomIJS20_SJ_EEEvEEEvvEEEEvNT_6ParamsE,"aw",@nobits
	.sectionflags	@""
	.align	16
	.zero		1024


//--------------------- .nv.shared.reserved.0     --------------------------
	.section	.nv.shared.reserved.0,"aw",@nobits
	.weak		__nv_reservedSMEM_offset_0_alias
	.size		__nv_reservedSMEM_offset_0_alias, 0, 0
	.other		__nv_reservedSMEM_offset_0_alias,@"STO_CUDA_RESERVED_SHARED STV_DEFAULT"
__nv_reservedSMEM_offset_0_alias:
	.zero		0


//--------------------- .nv.global                --------------------------
	.section	.nv.global,"aw",@nobits
.nv.global:
	.type		_ZN39_INTERNAL_631b1037_4_k_cu_9ad0704a_27744cute1_E,@object
	.size		_ZN39_INTERNAL_631b1037_4_k_cu_9ad0704a_27744cute1_E,(_ZN39_INTERNAL_631b1037_4_k_cu_9ad0704a_27744cuda3std3__45__cpo6cbeginE - _ZN39_INTERNAL_631b1037_4_k_cu_9ad0704a_27744cute1_E)
_ZN39_INTERNAL_631b1037_4_k_cu_9ad0704a_27744cute1_E:
	.zero		1
	.type		_ZN39_INTERNAL_631b1037_4_k_cu_9ad0704a_27744cuda3std3__45__cpo6cbeginE,@object
	.size		_ZN39_INTERNAL_631b1037_4_k_cu_9ad0704a_27744cuda3std3__45__cpo6cbeginE,(_ZN39_INTERNAL_631b1037_4_k_cu_9ad0704a_27744cuda3std3__48in_placeE - _ZN39_INTERNAL_631b1037_4_k_cu_9ad0704a_27744cuda3std3__45__cpo6cbeginE)
_ZN39_INTERNAL_631b1037_4_k_cu_9ad0704a_27744cuda3std3__45__cpo6cbeginE:
	.zero		1
	.type		_ZN39_INTERNAL_631b1037_4_k_cu_9ad0704a_27744cuda3std3__48in_placeE,@object
	.size		_ZN39_INTERNAL_631b1037_4_k_cu_9ad0704a_27744cuda3std3__48in_placeE,(_ZN39_INTERNAL_631b1037_4_k_cu_9ad0704a_27744cuda3std6ranges3__45__cpo9iter_moveE - _ZN39_INTERNAL_631b1037_4_k_cu_9ad0704a_27744cuda3std3__48in_placeE)
_ZN39_INTERNAL_631b1037_4_k_cu_9ad0704a_27744cuda3std3__48in_placeE:
	.zero		1
	.type		_ZN39_INTERNAL_631b1037_4_k_cu_9ad0704a_27744cuda3std6ranges3__45__cpo9iter_moveE,@object
	.size		_ZN39_INTERNAL_631b1037_4_k_cu_9ad0704a_27744cuda3std6ranges3__45__cpo9iter_moveE,(_ZN39_INTERNAL_631b1037_4_k_cu_9ad0704a_27744cuda3std3__45__cpo5beginE - _ZN39_INTERNAL_631b1037_4_k_cu_9ad0704a_27744cuda3std6ranges3__45__cpo9iter_moveE)
_ZN39_INTERNAL_631b1037_4_k_cu_9ad0704a_27744cuda3std6ranges3__45__cpo9iter_moveE:
	.zero		1
	.type		_ZN39_INTERNAL_631b1037_4_k_cu_9ad0704a_27744cuda3std3__45__cpo5beginE,@object
	.size		_ZN39_INTERNAL_631b1037_4_k_cu_9ad0704a_27744cuda3std3__45__cpo5beginE,(_ZN39_INTERNAL_631b1037_4_k_cu_9ad0704a_27744cuda3std3__441_GLOBAL__N__631b1037_4_k_cu_9ad0704a_27746ignoreE - _ZN39_INTERNAL_631b1037_4_k_cu_9ad0704a_27744cuda3std3__45__cpo5beginE)
_ZN39_INTERNAL_631b1037_4_k_cu_9ad0704a_27744cuda3std3__45__cpo5beginE:
	.zero		1
	.type		_ZN39_INTERNAL_631b1037_4_k_cu_9ad0704a_27744cuda3std3__441_GLOBAL__N__631b1037_4_k_cu_9ad0704a_27746ignoreE,@object
	.size		_ZN39_INTERNAL_631b1037_4_k_cu_9ad0704a_27744cuda3std3__441_GLOBAL__N__631b1037_4_k_cu_9ad0704a_27746ignoreE,(_ZN39_INTERNAL_631b1037_4_k_cu_9ad0704a_27744cute7productE - _ZN39_INTERNAL_631b1037_4_k_cu_9ad0704a_27744cuda3std3__441_GLOBAL__N__631b1037_4_k_cu_9ad0704a_27746ignoreE)
_ZN39_INTERNAL_631b1037_4_k_cu_9ad0704a_27744cuda3std3__441_GLOBAL__N__631b1037_4_k_cu_9ad0704a_27746ignoreE:
	.zero		1
	.type		_ZN39_INTERNAL_631b1037_4_k_cu_9ad0704a_27744cute7productE,@object
	.size		_ZN39_INTERNAL_631b1037_4_k_cu_9ad0704a_27744cute7productE,(_ZN39_INTERNAL_631b1037_4_k_cu_9ad0704a_27744cuda3std3__45__cpo3endE - _ZN39_INTERNAL_631b1037_4_k_cu_9ad0704a_27744cute7productE)
_ZN39_INTERNAL_631b1037_4_k_cu_9ad0704a_27744cute7productE:
	.zero		1
	.type		_ZN39_INTERNAL_631b1037_4_k_cu_9ad0704a_27744cuda3std3__45__cpo3endE,@object
	.size		_ZN39_INTERNAL_631b1037_4_k_cu_9ad0704a_27744cuda3std3__45__cpo3endE,(_ZN39_INTERNAL_631b1037_4_k_cu_9ad0704a_27744cuda3std3__419piecewise_constructE - _ZN39_INTERNAL_631b1037_4_k_cu_9ad0704a_27744cuda3std3__45__cpo3endE)
_ZN39_INTERNAL_631b1037_4_k_cu_9ad0704a_27744cuda3std3__45__cpo3endE:
	.zero		1
	.type		_ZN39_INTERNAL_631b1037_4_k_cu_9ad0704a_27744cuda3std3__419piecewise_constructE,@object
	.size		_ZN39_INTERNAL_631b1037_4_k_cu_9ad0704a_27744cuda3std3__419piecewise_constructE,(_ZN39_INTERNAL_631b1037_4_k_cu_9ad0704a_27744cuda3std3__45__cpo4cendE - _ZN39_INTERNAL_631b1037_4_k_cu_9ad0704a_27744cuda3std3__419piecewise_constructE)
_ZN39_INTERNAL_631b1037_4_k_cu_9ad0704a_27744cuda3std3__419piecewise_constructE:
	.zero		1
	.type		_ZN39_INTERNAL_631b1037_4_k_cu_9ad0704a_27744cuda3std3__45__cpo4cendE,@object
	.size		_ZN39_INTERNAL_631b1037_4_k_cu_9ad0704a_27744cuda3std3__45__cpo4cendE,(_ZN39_INTERNAL_631b1037_4_k_cu_9ad0704a_27744cuda3std6ranges3__45__cpo4swapE - _ZN39_INTERNAL_631b1037_4_k_cu_9ad0704a_27744cuda3std3__45__cpo4cendE)
_ZN39_INTERNAL_631b1037_4_k_cu_9ad0704a_27744cuda3std3__45__cpo4cendE:
	.zero		1
	.type		_ZN39_INTERNAL_631b1037_4_k_cu_9ad0704a_27744cuda3std6ranges3__45__cpo4swapE,@object
	.size		_ZN39_INTERNAL_631b1037_4_k_cu_9ad0704a_27744cuda3std6ranges3__45__cpo4swapE,(.L_9 - _ZN39_INTERNAL_631b1037_4_k_cu_9ad0704a_27744cuda3std6ranges3__45__cpo4swapE)
_ZN39_INTERNAL_631b1037_4_k_cu_9ad0704a_27744cuda3std6ranges3__45__cpo4swapE:
	.zero		1
.L_9:


//--------------------- .nv.constant0._ZN7cutlass13device_kernelINS_4gemm6kernel13GemmUniversalIN4cute5tupleIJiiiiEEENS1_10collective13CollectiveMmaINS1_34MainloopSm90TmaGmmaWarpSpecializedILi4ENS5_IJNS4_1CILi2EEENSA_ILi1EEESC_EEENS1_35KernelTmaWarpSpecializedCooperativeEEENS5_IJNSA_ILi256EEENSA_ILi64EEESH_EEENS_6half_tENS5_IJlSC_lEEESJ_SK_NS4_8TiledMMAINS4_8MMA_AtomIJNS4_4SM904GMMA25MMA_64x64x16_F32F16F16_SSILNSO_5MajorE0ELSQ_0ELNSO_7ScaleInE1ELSR_1EEEEEENS4_6LayoutISD_NS5_IJSC_NSA_ILi0EEESV_EEEEENS5_IJNS4_10UnderscoreESY_SY_EEEEENS4_13SM90_TMA_LOADENS4_14ComposedLayoutINS4_7SwizzleILi3ELi4ELi3EEENS4_18smem_ptr_flag_bitsILi16EEENSU_INS5_IJNSA_ILi8EEESH_EEENS5_IJSH_SC_EEEEEEEvNS4_8identityENS4_23SM90_TMA_LOAD_MULTICASTES1B_vS1C_EENS_8epilogue10collective18CollectiveEpilogueINS1F_22Sm90TmaWarpSpecializedILi4ELi2ELi16ELb1ELb0EEEJSI_NS5_IJNSA_ILi128EEENSA_ILi32EEEEEESJ_SK_SJ_SK_NS1F_6fusion15FusionCallbacksIS1J_NS1N_17LinearCombinationISJ_fSJ_fLNS_15FloatRoundStyleE2EEESI_S1M_JEEES11_NS12_INS13_ILi2ELi4ELi3EEES16_NSU_INS5_IJS17_S1L_EEENS5_IJS1L_SC_EEEEEEENS4_17SM75_U32x4_LDSM_NENS4_14SM90_TMA_STOREES1X_NS4_17SM90_U32x4_STSM_NENS4_9Copy_AtomIJS20_SJ_EEEvEEEvvEEEEvNT_6ParamsE --------------------------
	.section	.nv.constant0._ZN7cutlass13device_kernelINS_4gemm6kernel13GemmUniversalIN4cute5tupleIJiiiiEEENS1_10collective13CollectiveMmaINS1_34MainloopSm90TmaGmmaWarpSpecializedILi4ENS5_IJNS4_1CILi2EEENSA_ILi1EEESC_EEENS1_35KernelTmaWarpSpecializedCooperativeEEENS5_IJNSA_ILi256EEENSA_ILi64EEESH_EEENS_6half_tENS5_IJlSC_lEEESJ_SK_NS4_8TiledMMAINS4_8MMA_AtomIJNS4_4SM904GMMA25MMA_64x64x16_F32F16F16_SSILNSO_5MajorE0ELSQ_0ELNSO_7ScaleInE1ELSR_1EEEEEENS4_6LayoutISD_NS5_IJSC_NSA_ILi0EEESV_EEEEENS5_IJNS4_10UnderscoreESY_SY_EEEEENS4_13SM90_TMA_LOADENS4_14ComposedLayoutINS4_7SwizzleILi3ELi4ELi3EEENS4_18smem_ptr_flag_bitsILi16EEENSU_INS5_IJNSA_ILi8EEESH_EEENS5_IJSH_SC_EEEEEEEvNS4_8identityENS4_23SM90_TMA_LOAD_MULTICASTES1B_vS1C_EENS_8epilogue10collective18CollectiveEpilogueINS1F_22Sm90TmaWarpSpecializedILi4ELi2ELi16ELb1ELb0EEEJSI_NS5_IJNSA_ILi128EEENSA_ILi32EEEEEESJ_SK_SJ_SK_NS1F_6fusion15FusionCallbacksIS1J_NS1N_17LinearCombinationISJ_fSJ_fLNS_15FloatRoundStyleE2EEESI_S1M_JEEES11_NS12_INS13_ILi2ELi4ELi3EEES16_NSU_INS5_IJS17_S1L_EEENS5_IJS1L_SC_EEEEEEENS4_17SM75_U32x4_LDSM_NENS4_14SM90_TMA_STOREES1X_NS4_17SM90_U32x4_STSM_NENS4_9Copy_AtomIJS20_SJ_EEEvEEEvvEEEEvNT_6ParamsE,"a",@progbits
	.sectionflags	@""
	.align	4
.nv.constant0._ZN7cutlass13device_kernelINS_4gemm6kernel13GemmUniversalIN4cute5tupleIJiiiiEEENS1_10collective13CollectiveMmaINS1_34MainloopSm90TmaGmmaWarpSpecializedILi4ENS5_IJNS4_1CILi2EEENSA_ILi1EEESC_EEENS1_35KernelTmaWarpSpecializedCooperativeEEENS5_IJNSA_ILi256EEENSA_ILi64EEESH_EEENS_6half_tENS5_IJlSC_lEEESJ_SK_NS4_8TiledMMAINS4_8MMA_AtomIJNS4_4SM904GMMA25MMA_64x64x16_F32F16F16_SSILNSO_5MajorE0ELSQ_0ELNSO_7ScaleInE1ELSR_1EEEEEENS4_6LayoutISD_NS5_IJSC_NSA_ILi0EEESV_EEEEENS5_IJNS4_10UnderscoreESY_SY_EEEEENS4_13SM90_TMA_LOADENS4_14ComposedLayoutINS4_7SwizzleILi3ELi4ELi3EEENS4_18smem_ptr_flag_bitsILi16EEENSU_INS5_IJNSA_ILi8EEESH_EEENS5_IJSH_SC_EEEEEEEvNS4_8identityENS4_23SM90_TMA_LOAD_MULTICASTES1B_vS1C_EENS_8epilogue10collective18CollectiveEpilogueINS1F_22Sm90TmaWarpSpecializedILi4ELi2ELi16ELb1ELb0EEEJSI_NS5_IJNSA_ILi128EEENSA_ILi32EEEEEESJ_SK_SJ_SK_NS1F_6fusion15FusionCallbacksIS1J_NS1N_17LinearCombinationISJ_fSJ_fLNS_15FloatRoundStyleE2EEESI_S1M_JEEES11_NS12_INS13_ILi2ELi4ELi3EEES16_NSU_INS5_IJS17_S1L_EEENS5_IJS1L_SC_EEEEEEENS4_17SM75_U32x4_LDSM_NENS4_14SM90_TMA_STOREES1X_NS4_17SM90_U32x4_STSM_NENS4_9Copy_AtomIJS20_SJ_EEEvEEEvvEEEEvNT_6ParamsE:
	.zero		2432


//--------------------- SYMBOLS --------------------------

	.type		.nv.reservedSmem.offset0,@object
	.size		.nv.reservedSmem.offset0,0x4
	.type		__assertfail,@function
